	.target	sm_90a

	.elftype	@"ET_EXEC"


//--------------------- .note.nv.tkinfo           --------------------------
	.section	.note.nv.tkinfo,"",@"SHT_NOTE"
	.sectionflags	@"SHF_NOTE_NV_TKINFO"
	.tkinfo
        /*0018*/ 	.word	0x00000002
        /*0030*/ 	.string	""
        /*0030*/ 	.string	"ptxas"
        /*0030*/ 	.string	"Cuda compilation tools, release 13.0, V13.0.88"
        /*0030*/ 	.string	"Build cuda_13.0.r13.0/compiler.36424714_0"
        /*0030*/ 	.string	"-v  -suppress-debug-info  -lineinfo  -arch sm_90a "



//--------------------- .note.nv.cuinfo           --------------------------
	.section	.note.nv.cuinfo,"",@"SHT_NOTE"
	.sectionflags	@"SHF_NOTE_NV_CUINFO"
        /*0018*/ 	.short	0x0002
        /*001a*/ 	.short	0x005a
        /*001c*/ 	.short	0x0082
	.zero		2


//--------------------- .nv.info                  --------------------------
	.section	.nv.info,"",@"SHT_CUDA_INFO"
	.align	4


	//----- nvinfo : EIATTR_REGCOUNT
	.align		4
        /*0000*/ 	.byte	0x04, 0x2f
        /*0002*/ 	.short	(.L_2 - .L_1)
	.align		4
.L_1:
        /*0004*/ 	.word	index@(attn_fwd)
        /*0008*/ 	.word	0x000000ff


	//----- nvinfo : EIATTR_FRAME_SIZE
	.align		4
.L_2:
        /*000c*/ 	.byte	0x04, 0x11
        /*000e*/ 	.short	(.L_4 - .L_3)
	.align		4
.L_3:
        /*0010*/ 	.word	index@(attn_fwd)
        /*0014*/ 	.word	0x00000000


	//----- nvinfo : EIATTR_MIN_STACK_SIZE
	.align		4
.L_4:
        /*0018*/ 	.byte	0x04, 0x12
        /*001a*/ 	.short	(.L_6 - .L_5)
	.align		4
.L_5:
        /*001c*/ 	.word	index@(attn_fwd)
        /*0020*/ 	.word	0x00000000
.L_6:


//--------------------- .nv.compat                --------------------------
	.section	.nv.compat,"",@"SHT_CUDA_COMPAT_INFO"
	.align	4
        /*0000*/ 	.byte	0x02, 0x09, 0x01, 0x00, 0x02, 0x02, 0x04, 0x00, 0x02, 0x05, 0x05, 0x00, 0x03, 0x07, 0x01, 0x01
        /*0010*/ 	.byte	0x02, 0x03, 0x00, 0x00, 0x02, 0x06, 0x01, 0x00, 0x04, 0x0b, 0x08, 0x00, 0x00, 0x00, 0x00, 0x00
        /*0020*/ 	.byte	0x00, 0x00, 0x00, 0x00


//--------------------- .nv.info.attn_fwd         --------------------------
	.section	.nv.info.attn_fwd,"",@"SHT_CUDA_INFO"
	.sectionflags	@""
	.align	4


	//----- nvinfo : EIATTR_CUDA_API_VERSION
	.align		4
        /*0000*/ 	.byte	0x04, 0x37
        /*0002*/ 	.short	(.L_8 - .L_7)
.L_7:
        /*0004*/ 	.word	0x00000082


	//----- nvinfo : EIATTR_KPARAM_INFO
	.align		4
.L_8:
        /*0008*/ 	.byte	0x04, 0x17
        /*000a*/ 	.short	(.L_10 - .L_9)
.L_9:
        /*000c*/ 	.word	0x00000000
        /*0010*/ 	.short	0x0019
        /*0012*/ 	.short	0x0080
        /*0014*/ 	.byte	0x00, 0xf4, 0x21, 0x00


	//----- nvinfo : EIATTR_KPARAM_INFO
	.align		4
.L_10:
        /*0018*/ 	.byte	0x04, 0x17
        /*001a*/ 	.short	(.L_12 - .L_11)
.L_11:
        /*001c*/ 	.word	0x00000000
        /*0020*/ 	.short	0x0018
        /*0022*/ 	.short	0x0078
        /*0024*/ 	.byte	0x00, 0xf4, 0x21, 0x00


	//----- nvinfo : EIATTR_KPARAM_INFO
	.align		4
.L_12:
        /*0028*/ 	.byte	0x04, 0x17
        /*002a*/ 	.short	(.L_14 - .L_13)
.L_13:
        /*002c*/ 	.word	0x00000000
        /*0030*/ 	.short	0x0017
        /*0032*/ 	.short	0x0070
        /*0034*/ 	.byte	0x00, 0xf0, 0x11, 0x00


	//----- nvinfo : EIATTR_KPARAM_INFO
	.align		4
.L_14:
        /*0038*/ 	.byte	0x04, 0x17
        /*003a*/ 	.short	(.L_16 - .L_15)
.L_15:
        /*003c*/ 	.word	0x00000000
        /*0040*/ 	.short	0x0016
        /*0042*/ 	.short	0x006c
        /*0044*/ 	.byte	0x00, 0xf0, 0x11, 0x00


	//----- nvinfo : EIATTR_KPARAM_INFO
	.align		4
.L_16:
        /*0048*/ 	.byte	0x04, 0x17
        /*004a*/ 	.short	(.L_18 - .L_17)
.L_17:
        /*004c*/ 	.word	0x00000000
        /*0050*/ 	.short	0x0015
        /*0052*/ 	.short	0x0068
        /*0054*/ 	.byte	0x00, 0xf0, 0x11, 0x00


	//----- nvinfo : EIATTR_KPARAM_INFO
	.align		4
.L_18:
        /*0058*/ 	.byte	0x04, 0x17
        /*005a*/ 	.short	(.L_20 - .L_19)
.L_19:
        /*005c*/ 	.word	0x00000000
        /*0060*/ 	.short	0x0014
        /*0062*/ 	.short	0x0064
        /*0064*/ 	.byte	0x00, 0xf0, 0x11, 0x00


	//----- nvinfo : EIATTR_KPARAM_INFO
	.align		4
.L_20:
        /*0068*/ 	.byte	0x04, 0x17
        /*006a*/ 	.short	(.L_22 - .L_21)
.L_21:
        /*006c*/ 	.word	0x00000000
        /*0070*/ 	.short	0x0013
        /*0072*/ 	.short	0x0060
        /*0074*/ 	.byte	0x00, 0xf0, 0x11, 0x00


	//----- nvinfo : EIATTR_KPARAM_INFO
	.align		4
.L_22:
        /*0078*/ 	.byte	0x04, 0x17
        /*007a*/ 	.short	(.L_24 - .L_23)
.L_23:
        /*007c*/ 	.word	0x00000000
        /*0080*/ 	.short	0x0012
        /*0082*/ 	.short	0x005c
        /*0084*/ 	.byte	0x00, 0xf0, 0x11, 0x00


	//----- nvinfo : EIATTR_KPARAM_INFO
	.align		4
.L_24:
        /*0088*/ 	.byte	0x04, 0x17
        /*008a*/ 	.short	(.L_26 - .L_25)
.L_25:
        /*008c*/ 	.word	0x00000000
        /*0090*/ 	.short	0x0011
        /*0092*/ 	.short	0x0058
        /*0094*/ 	.byte	0x00, 0xf0, 0x11, 0x00


	//----- nvinfo : EIATTR_KPARAM_INFO
	.align		4
.L_26:
        /*0098*/ 	.byte	0x04, 0x17
        /*009a*/ 	.short	(.L_28 - .L_27)
.L_27:
        /*009c*/ 	.word	0x00000000
        /*00a0*/ 	.short	0x0010
        /*00a2*/ 	.short	0x0054
        /*00a4*/ 	.byte	0x00, 0xf0, 0x11, 0x00


	//----- nvinfo : EIATTR_KPARAM_INFO
	.align		4
.L_28:
        /*00a8*/ 	.byte	0x04, 0x17
        /*00aa*/ 	.short	(.L_30 - .L_29)
.L_29:
        /*00ac*/ 	.word	0x00000000
        /*00b0*/ 	.short	0x000f
        /*00b2*/ 	.short	0x0050
        /*00b4*/ 	.byte	0x00, 0xf0, 0x11, 0x00


	//----- nvinfo : EIATTR_KPARAM_INFO
	.align		4
.L_30:
        /*00b8*/ 	.byte	0x04, 0x17
        /*00ba*/ 	.short	(.L_32 - .L_31)
.L_31:
        /*00bc*/ 	.word	0x00000000
        /*00c0*/ 	.short	0x000e
        /*00c2*/ 	.short	0x004c
        /*00c4*/ 	.byte	0x00, 0xf0, 0x11, 0x00


	//----- nvinfo : EIATTR_KPARAM_INFO
	.align		4
.L_32:
        /*00c8*/ 	.byte	0x04, 0x17
        /*00ca*/ 	.short	(.L_34 - .L_33)
.L_33:
        /*00cc*/ 	.word	0x00000000
        /*00d0*/ 	.short	0x000d
        /*00d2*/ 	.short	0x0048
        /*00d4*/ 	.byte	0x00, 0xf0, 0x11, 0x00


	//----- nvinfo : EIATTR_KPARAM_INFO
	.align		4
.L_34:
        /*00d8*/ 	.byte	0x04, 0x17
        /*00da*/ 	.short	(.L_36 - .L_35)
.L_35:
        /*00dc*/ 	.word	0x00000000
        /*00e0*/ 	.short	0x000c
        /*00e2*/ 	.short	0x0044
        /*00e4*/ 	.byte	0x00, 0xf0, 0x11, 0x00


	//----- nvinfo : EIATTR_KPARAM_INFO
	.align		4
.L_36:
        /*00e8*/ 	.byte	0x04, 0x17
        /*00ea*/ 	.short	(.L_38 - .L_37)
.L_37:
        /*00ec*/ 	.word	0x00000000
        /*00f0*/ 	.short	0x000b
        /*00f2*/ 	.short	0x0040
        /*00f4*/ 	.byte	0x00, 0xf0, 0x11, 0x00


	//----- nvinfo : EIATTR_KPARAM_INFO
	.align		4
.L_38:
        /*00f8*/ 	.byte	0x04, 0x17
        /*00fa*/ 	.short	(.L_40 - .L_39)
.L_39:
        /*00fc*/ 	.word	0x00000000
        /*0100*/ 	.short	0x000a
        /*0102*/ 	.short	0x003c
        /*0104*/ 	.byte	0x00, 0xf0, 0x11, 0x00


	//----- nvinfo : EIATTR_KPARAM_INFO
	.align		4
.L_40:
        /*0108*/ 	.byte	0x04, 0x17
        /*010a*/ 	.short	(.L_42 - .L_41)
.L_41:
        /*010c*/ 	.word	0x00000000
        /*0110*/ 	.short	0x0009
        /*0112*/ 	.short	0x0038
        /*0114*/ 	.byte	0x00, 0xf0, 0x11, 0x00


	//----- nvinfo : EIATTR_KPARAM_INFO
	.align		4
.L_42:
        /*0118*/ 	.byte	0x04, 0x17
        /*011a*/ 	.short	(.L_44 - .L_43)
.L_43:
        /*011c*/ 	.word	0x00000000
        /*0120*/ 	.short	0x0008
        /*0122*/ 	.short	0x0034
        /*0124*/ 	.byte	0x00, 0xf0, 0x11, 0x00


	//----- nvinfo : EIATTR_KPARAM_INFO
	.align		4
.L_44:
        /*0128*/ 	.byte	0x04, 0x17
        /*012a*/ 	.short	(.L_46 - .L_45)
.L_45:
        /*012c*/ 	.word	0x00000000
        /*0130*/ 	.short	0x0007
        /*0132*/ 	.short	0x0030
        /*0134*/ 	.byte	0x00, 0xf0, 0x11, 0x00


	//----- nvinfo : EIATTR_KPARAM_INFO
	.align		4
.L_46:
        /*0138*/ 	.byte	0x04, 0x17
        /*013a*/ 	.short	(.L_48 - .L_47)
.L_47:
        /*013c*/ 	.word	0x00000000
        /*0140*/ 	.short	0x0006
        /*0142*/ 	.short	0x002c
        /*0144*/ 	.byte	0x00, 0xf0, 0x11, 0x00


	//----- nvinfo : EIATTR_KPARAM_INFO
	.align		4
.L_48:
        /*0148*/ 	.byte	0x04, 0x17
        /*014a*/ 	.short	(.L_50 - .L_49)
.L_49:
        /*014c*/ 	.word	0x00000000
        /*0150*/ 	.short	0x0005
        /*0152*/ 	.short	0x0028
        /*0154*/ 	.byte	0x00, 0xf0, 0x11, 0x00


	//----- nvinfo : EIATTR_KPARAM_INFO
	.align		4
.L_50:
        /*0158*/ 	.byte	0x04, 0x17
        /*015a*/ 	.short	(.L_52 - .L_51)
.L_51:
        /*015c*/ 	.word	0x00000000
        /*0160*/ 	.short	0x0004
        /*0162*/ 	.short	0x0020
        /*0164*/ 	.byte	0x00, 0xf4, 0x21, 0x00


	//----- nvinfo : EIATTR_KPARAM_INFO
	.align		4
.L_52:
        /*0168*/ 	.byte	0x04, 0x17
        /*016a*/ 	.short	(.L_54 - .L_53)
.L_53:
        /*016c*/ 	.word	0x00000000
        /*0170*/ 	.short	0x0003
        /*0172*/ 	.short	0x0018
        /*0174*/ 	.byte	0x00, 0xf4, 0x21, 0x00


	//----- nvinfo : EIATTR_KPARAM_INFO
	.align		4
.L_54:
        /*0178*/ 	.byte	0x04, 0x17
        /*017a*/ 	.short	(.L_56 - .L_55)
.L_55:
        /*017c*/ 	.word	0x00000000
        /*0180*/ 	.short	0x0002
        /*0182*/ 	.short	0x0010
        /*0184*/ 	.byte	0x00, 0xf4, 0x21, 0x00


	//----- nvinfo : EIATTR_KPARAM_INFO
	.align		4
.L_56:
        /*0188*/ 	.byte	0x04, 0x17
        /*018a*/ 	.short	(.L_58 - .L_57)
.L_57:
        /*018c*/ 	.word	0x00000000
        /*0190*/ 	.short	0x0001
        /*0192*/ 	.short	0x0008
        /*0194*/ 	.byte	0x00, 0xf4, 0x21, 0x00


	//----- nvinfo : EIATTR_KPARAM_INFO
	.align		4
.L_58:
        /*0198*/ 	.byte	0x04, 0x17
        /*019a*/ 	.short	(.L_60 - .L_59)
.L_59:
        /*019c*/ 	.word	0x00000000
        /*01a0*/ 	.short	0x0000
        /*01a2*/ 	.short	0x0000
        /*01a4*/ 	.byte	0x00, 0xf4, 0x21, 0x00


	//----- nvinfo : EIATTR_SPARSE_MMA_MASK
	.align		4
.L_60:
        /*01a8*/ 	.byte	0x03, 0x50
        /*01aa*/ 	.short	0x0000


	//----- nvinfo : EIATTR_MAXREG_COUNT
	.align		4
        /*01ac*/ 	.byte	0x03, 0x1b
        /*01ae*/ 	.short	0x00ff


	//----- nvinfo : EIATTR_NUM_BARRIERS
	.align		4
        /*01b0*/ 	.byte	0x02, 0x4c
        /*01b2*/ 	.byte	0x01
	.zero		1


	//----- nvinfo : EIATTR_MERCURY_ISA_VERSION
	.align		4
        /*01b4*/ 	.byte	0x03, 0x5f
        /*01b6*/ 	.short	0x0101


	//----- nvinfo : EIATTR_COOP_GROUP_MASK_REGIDS
	.align		4
        /*01b8*/ 	.byte	0x04, 0x29
        /*01ba*/ 	.short	(.L_62 - .L_61)


	//   ....[0]....
.L_61:
        /*01bc*/ 	.word	0xffffffff


	//   ....[1]....
        /*01c0*/ 	.word	0xffffffff


	//   ....[2]....
        /*01c4*/ 	.word	0xffffffff


	//   ....[3]....
        /*01c8*/ 	.word	0xffffffff


	//   ....[4]....
        /*01cc*/ 	.word	0xffffffff


	//   ....[5]....
        /*01d0*/ 	.word	0xffffffff


	//   ....[6]....
        /*01d4*/ 	.word	0xffffffff


	//   ....[7]....
        /*01d8*/ 	.word	0xffffffff


	//   ....[8]....
        /*01dc*/ 	.word	0xffffffff


	//   ....[9]....
        /*01e0*/ 	.word	0xffffffff


	//   ....[10]....
        /*01e4*/ 	.word	0xffffffff


	//   ....[11]....
        /*01e8*/ 	.word	0xffffffff


	//   ....[12]....
        /*01ec*/ 	.word	0xffffffff


	//   ....[13]....
        /*01f0*/ 	.word	0xffffffff


	//   ....[14]....
        /*01f4*/ 	.word	0xffffffff


	//   ....[15]....
        /*01f8*/ 	.word	0xffffffff


	//   ....[16]....
        /*01fc*/ 	.word	0xffffffff


	//   ....[17]....
        /*0200*/ 	.word	0xffffffff


	//   ....[18]....
        /*0204*/ 	.word	0xffffffff


	//   ....[19]....
        /*0208*/ 	.word	0xffffffff


	//   ....[20]....
        /*020c*/ 	.word	0xffffffff


	//   ....[21]....
        /*0210*/ 	.word	0xffffffff


	//   ....[22]....
        /*0214*/ 	.word	0xffffffff


	//   ....[23]....
        /*0218*/ 	.word	0xffffffff


	//----- nvinfo : EIATTR_COOP_GROUP_INSTR_OFFSETS
	.align		4
.L_62:
        /*021c*/ 	.byte	0x04, 0x28
        /*021e*/ 	.short	(.L_64 - .L_63)


	//   ....[0]....
.L_63:
        /*0220*/ 	.word	0x00002c10


	//   ....[1]....
        /*0224*/ 	.word	0x00002cd0


	//   ....[2]....
        /*0228*/ 	.word	0x00003070


	//   ....[3]....
        /*022c*/ 	.word	0x00003090


	//   ....[4]....
        /*0230*/ 	.word	0x000040f0


	//   ....[5]....
        /*0234*/ 	.word	0x00004130


	//   ....[6]....
        /*0238*/ 	.word	0x00004150


	//   ....[7]....
        /*023c*/ 	.word	0x00004160


	//   ....[8]....
        /*0240*/ 	.word	0x00004190


	//   ....[9]....
        /*0244*/ 	.word	0x000041a0


	//   ....[10]....
        /*0248*/ 	.word	0x000041b0


	//   ....[11]....
        /*024c*/ 	.word	0x000041c0


	//   ....[12]....
        /*0250*/ 	.word	0x000041d0


	//   ....[13]....
        /*0254*/ 	.word	0x000041e0


	//   ....[14]....
        /*0258*/ 	.word	0x000041f0


	//   ....[15]....
        /*025c*/ 	.word	0x00004200


	//   ....[16]....
        /*0260*/ 	.word	0x00004210


	//   ....[17]....
        /*0264*/ 	.word	0x00004220


	//   ....[18]....
        /*0268*/ 	.word	0x00004230


	//   ....[19]....
        /*026c*/ 	.word	0x00004240


	//   ....[20]....
        /*0270*/ 	.word	0x00004900


	//   ....[21]....
        /*0274*/ 	.word	0x00004910


	//   ....[22]....
        /*0278*/ 	.word	0x00004950


	//   ....[23]....
        /*027c*/ 	.word	0x00004960


	//----- nvinfo : EIATTR_EXIT_INSTR_OFFSETS
	.align		4
.L_64:
        /*0280*/ 	.byte	0x04, 0x1c
        /*0282*/ 	.short	(.L_66 - .L_65)


	//   ....[0]....
.L_65:
        /*0284*/ 	.word	0x00005d30


	//   ....[1]....
        /*0288*/ 	.word	0x00005d60


	//----- nvinfo : EIATTR_REQNTID
	.align		4
.L_66:
        /*028c*/ 	.byte	0x04, 0x10
        /*028e*/ 	.short	(.L_68 - .L_67)
.L_67:
        /*0290*/ 	.word	0x00000080
        /*0294*/ 	.word	0x00000001
        /*0298*/ 	.word	0x00000001


	//----- nvinfo : EIATTR_CBANK_PARAM_SIZE
	.align		4
.L_68:
        /*029c*/ 	.byte	0x03, 0x19
        /*029e*/ 	.short	0x0088


	//----- nvinfo : EIATTR_PARAM_CBANK
	.align		4
        /*02a0*/ 	.byte	0x04, 0x0a
        /*02a2*/ 	.short	(.L_70 - .L_69)
	.align		4
.L_69:
        /*02a4*/ 	.word	index@(.nv.constant0.attn_fwd)
        /*02a8*/ 	.short	0x0210
        /*02aa*/ 	.short	0x0088


	//----- nvinfo : EIATTR_SW_WAR
	.align		4
.L_70:
        /*02ac*/ 	.byte	0x04, 0x36
        /*02ae*/ 	.short	(.L_72 - .L_71)
.L_71:
        /*02b0*/ 	.word	0x00000008
.L_72:


//--------------------- .nv.callgraph             --------------------------
	.section	.nv.callgraph,"",@"SHT_CUDA_CALLGRAPH"
	.align	4
	.sectionentsize	8
	.align		4
        /*0000*/ 	.word	0x00000000
	.align		4
        /*0004*/ 	.word	0xffffffff
	.align		4
        /*0008*/ 	.word	0x00000000
	.align		4
        /*000c*/ 	.word	0xfffffffe
	.align		4
        /*0010*/ 	.word	0x00000000
	.align		4
        /*0014*/ 	.word	0xfffffffd
	.align		4
        /*0018*/ 	.word	0x00000000
	.align		4
        /*001c*/ 	.word	0xfffffffc


//--------------------- .nv.constant4             --------------------------
	.section	.nv.constant4,"a",@progbits
	.align	8
	.align		8
.nv.constant4:
        /*0000*/ 	.dword	_$_str


//--------------------- .text.attn_fwd            --------------------------
	.section	.text.attn_fwd,"ax",@progbits
	.align	128
        .global         attn_fwd
        .type           attn_fwd,@function
        .size           attn_fwd,(.L_x_3 - attn_fwd)
        .other          attn_fwd,@"STO_CUDA_ENTRY STV_DEFAULT"
attn_fwd:
.text.attn_fwd:
[----:B------:R-:W-:Y:S01]  /*0000*/  LDC R1, c[0x0][0x28] ;  /* 0x00000a00ff017b82 */ /* 0x000fe20000000800 */
[----:B------:R-:W0:Y:S07]  /*0010*/  S2R R27, SR_TID.X ;  /* 0x00000000001b7919 */ /* 0x000e2e0000002100 */
[----:B------:R-:W1:Y:S01]  /*0020*/  S2UR UR12, SR_CTAID.Y ;  /* 0x00000000000c79c3 */ /* 0x000e620000002600 */
[----:B------:R-:W-:Y:S01]  /*0030*/  ULDC.64 UR4, c[0x0][0x240] ;  /* 0x0000900000047ab9 */ /* 0x000fe20000000a00 */
[----:B------:R-:W-:Y:S01]  /*0040*/  ULDC.64 UR16, c[0x0][0x208] ;  /* 0x0000820000107ab9 */ /* 0x000fe20000000a00 */
[----:B------:R-:W2:Y:S05]  /*0050*/  S2R R3, SR_CTAID.X ;  /* 0x0000000000037919 */ /* 0x000eaa0000002500 */
[----:B------:R-:W3:Y:S08]  /*0060*/  LDC.64 R28, c[0x0][0x210] ;  /* 0x00008400ff1c7b82 */ /* 0x000ef00000000a00 */
[----:B------:R-:W4:Y:S01]  /*0070*/  LDC R32, c[0x0][0x248] ;  /* 0x00009200ff207b82 */ /* 0x000f220000000800 */
[----:B-1----:R-:W-:Y:S01]  /*0080*/  UIMAD UR4, UR12, UR4, URZ ;  /* 0x000000040c0472a4 */ /* 0x002fe2000f8e023f */
[----:B0-----:R-:W-:-:S02]  /*0090*/  LOP3.LUT R0, R27, 0x3f, RZ, 0xc0, !PT ;  /* 0x0000003f1b007812 */ /* 0x001fc400078ec0ff */
[----:B------:R-:W-:-:S03]  /*00a0*/  SHF.R.U32.HI R16, RZ, 0x6, R27 ;  /* 0x00000006ff107819 */ /* 0x000fc6000001161b */
[----:B--2---:R-:W-:Y:S01]  /*00b0*/  IMAD R0, R3, 0x40, R0 ;  /* 0x0000004003007824 */ /* 0x004fe200078e0200 */
[----:B------:R-:W-:-:S03]  /*00c0*/  SGXT.U32 R16, R16, 0x1 ;  /* 0x000000011010781a */ /* 0x000fc60000000000 */
[----:B------:R-:W-:Y:S01]  /*00d0*/  IMAD R3, R0, UR5, RZ ;  /* 0x0000000500037c24 */ /* 0x000fe2000f8e02ff */
[----:B------:R-:W-:Y:S01]  /*00e0*/  USHF.R.S32.HI UR5, URZ, 0x1f, UR4 ;  /* 0x0000001f3f057899 */ /* 0x000fe20008011404 */
[----:B----4-:R-:W-:-:S03]  /*00f0*/  IMAD R5, R16, R32, RZ ;  /* 0x0000002010057224 */ /* 0x010fc600078e02ff */
[----:B---3--:R-:W-:Y:S01]  /*0100*/  IADD3 R28, P0, P1, R3, UR4, R28 ;  /* 0x00000004031c7c10 */ /* 0x008fe2000f91e01c */
[C---:B------:R-:W-:Y:S01]  /*0110*/  IMAD R6, R32.reuse, 0x2, R5 ;  /* 0x0000000220067824 */ /* 0x040fe200078e0205 */
[----:B------:R-:W-:Y:S02]  /*0120*/  SHF.R.S32.HI R2, RZ, 0x1f, R3 ;  /* 0x0000001fff027819 */ /* 0x000fe40000011403 */
[----:B------:R-:W-:Y:S01]  /*0130*/  LEA.HI R3, R27, 0xe, RZ, 0x1a ;  /* 0x0000000e1b037811 */ /* 0x000fe200078fd0ff */
[----:B------:R-:W-:Y:S01]  /*0140*/  IMAD R7, R32, 0x2, R6 ;  /* 0x0000000220077824 */ /* 0x000fe200078e0206 */
[----:B------:R-:W-:Y:S02]  /*0150*/  IADD3.X R30, R2, UR5, R29, P0, P1 ;  /* 0x00000005021e7c10 */ /* 0x000fe400087e241d */
[----:B------:R-:W-:Y:S01]  /*0160*/  IADD3 R2, P0, R5, R28, RZ ;  /* 0x0000001c05027210 */ /* 0x000fe20007f1e0ff */
[----:B------:R-:W-:Y:S01]  /*0170*/  IMAD R8, R3, R32, RZ ;  /* 0x0000002003087224 */ /* 0x000fe200078e02ff */
[----:B------:R-:W-:-:S02]  /*0180*/  IADD3 R4, P1, R6, R28, RZ ;  /* 0x0000001c06047210 */ /* 0x000fc40007f3e0ff */
[----:B------:R-:W-:Y:S02]  /*0190*/  LEA.HI.X.SX32 R3, R5, R30, 0x1, P0 ;  /* 0x0000001e05037211 */ /* 0x000fe400000f0eff */
[----:B------:R-:W-:Y:S01]  /*01a0*/  IADD3 R12, P0, R8, R28, RZ ;  /* 0x0000001c080c7210 */ /* 0x000fe20007f1e0ff */
[----:B------:R-:W-:Y:S01]  /*01b0*/  IMAD R9, R32, 0x2, R7 ;  /* 0x0000000220097824 */ /* 0x000fe200078e0207 */
[-C--:B------:R-:W-:Y:S01]  /*01c0*/  LEA.HI.X.SX32 R5, R6, R30.reuse, 0x1, P1 ;  /* 0x0000001e06057211 */ /* 0x080fe200008f0eff */
[----:B------:R0:W2:Y:S01]  /*01d0*/  LDG.E.U8 R18, desc[UR16][R2.64] ;  /* 0x0000001002127981 */ /* 0x0000a2000c1e1100 */
[----:B------:R-:W-:Y:S02]  /*01e0*/  LEA.HI.X.SX32 R13, R8, R30, 0x1, P0 ;  /* 0x0000001e080d7211 */ /* 0x000fe400000f0eff */
[C---:B------:R-:W-:Y:S01]  /*01f0*/  IADD3 R6, P0, R7.reuse, R28, RZ ;  /* 0x0000001c07067210 */ /* 0x040fe20007f1e0ff */
[C---:B------:R-:W-:Y:S01]  /*0200*/  IMAD R11, R32.reuse, 0x2, R9 ;  /* 0x00000002200b7824 */ /* 0x040fe200078e0209 */
[----:B------:R-:W3:Y:S02]  /*0210*/  LDG.E.U8 R19, desc[UR16][R4.64] ;  /* 0x0000001004137981 */ /* 0x000ee4000c1e1100 */
[----:B------:R-:W-:Y:S01]  /*0220*/  LEA.HI.X.SX32 R7, R7, R30, 0x1, P0 ;  /* 0x0000001e07077211 */ /* 0x000fe200000f0eff */
[C---:B------:R-:W-:Y:S01]  /*0230*/  IMAD R14, R32.reuse, 0x2, R11 ;  /* 0x00000002200e7824 */ /* 0x040fe200078e020b */
[C---:B------:R-:W-:Y:S01]  /*0240*/  IADD3 R8, P0, R9.reuse, R28, RZ ;  /* 0x0000001c09087210 */ /* 0x040fe20007f1e0ff */
[----:B------:R1:W4:Y:S02]  /*0250*/  LDG.E.U8 R25, desc[UR16][R12.64] ;  /* 0x000000100c197981 */ /* 0x000324000c1e1100 */
[----:B------:R-:W-:Y:S01]  /*0260*/  IMAD R15, R32, 0x2, R14 ;  /* 0x00000002200f7824 */ /* 0x000fe200078e020e */
[----:B------:R-:W-:Y:S01]  /*0270*/  LEA.HI.X.SX32 R9, R9, R30, 0x1, P0 ;  /* 0x0000001e09097211 */ /* 0x000fe200000f0eff */
[----:B------:R5:W4:Y:S01]  /*0280*/  LDG.E.U8 R20, desc[UR16][R6.64] ;  /* 0x0000001006147981 */ /* 0x000b22000c1e1100 */
[----:B0-----:R-:W-:-:S02]  /*0290*/  IADD3 R2, P0, R11, R28, RZ ;  /* 0x0000001c0b027210 */ /* 0x001fc40007f1e0ff */
[----:B------:R-:W-:Y:S01]  /*02a0*/  IADD3 R10, P1, R14, R28, RZ ;  /* 0x0000001c0e0a7210 */ /* 0x000fe20007f3e0ff */
[----:B------:R0:W4:Y:S01]  /*02b0*/  LDG.E.U8 R21, desc[UR16][R8.64] ;  /* 0x0000001008157981 */ /* 0x000122000c1e1100 */
[----:B------:R-:W-:Y:S01]  /*02c0*/  LEA.HI.X.SX32 R3, R11, R30, 0x1, P0 ;  /* 0x0000001e0b037211 */ /* 0x000fe200000f0eff */
[----:B-1----:R-:W-:Y:S01]  /*02d0*/  IMAD R12, R32, 0x4, R15 ;  /* 0x00000004200c7824 */ /* 0x002fe200078e020f */
[----:B------:R-:W-:-:S03]  /*02e0*/  IADD3 R4, P0, R15, R28, RZ ;  /* 0x0000001c0f047210 */ /* 0x000fc60007f1e0ff */
[----:B------:R-:W-:Y:S01]  /*02f0*/  IMAD R13, R32, 0x2, R12 ;  /* 0x00000002200d7824 */ /* 0x000fe200078e020c */
[----:B------:R-:W-:Y:S01]  /*0300*/  LEA.HI.X.SX32 R5, R15, R30, 0x1, P0 ;  /* 0x0000001e0f057211 */ /* 0x000fe200000f0eff */
[----:B------:R1:W4:Y:S01]  /*0310*/  LDG.E.U8 R22, desc[UR16][R2.64] ;  /* 0x0000001002167981 */ /* 0x000322000c1e1100 */
[----:B-----5:R-:W-:Y:S01]  /*0320*/  IADD3 R6, P0, R12, R28, RZ ;  /* 0x0000001c0c067210 */ /* 0x020fe20007f1e0ff */
[----:B0-----:R-:W-:Y:S01]  /*0330*/  IMAD R8, R32, 0x2, R13 ;  /* 0x0000000220087824 */ /* 0x001fe200078e020d */
[-C--:B------:R-:W-:Y:S01]  /*0340*/  LEA.HI.X.SX32 R11, R14, R30.reuse, 0x1, P1 ;  /* 0x0000001e0e0b7211 */ /* 0x080fe200008f0eff */
[----:B------:R-:W5:Y:S01]  /*0350*/  LDG.E.U8 R24, desc[UR16][R4.64] ;  /* 0x0000001004187981 */ /* 0x000f62000c1e1100 */
[----:B------:R-:W-:Y:S02]  /*0360*/  LEA.HI.X.SX32 R7, R12, R30, 0x1, P0 ;  /* 0x0000001e0c077211 */ /* 0x000fe400000f0eff */
[C---:B------:R-:W-:Y:S01]  /*0370*/  IADD3 R12, P0, R13.reuse, R28, RZ ;  /* 0x0000001c0d0c7210 */ /* 0x040fe20007f1e0ff */
[----:B------:R-:W-:Y:S01]  /*0380*/  IMAD R14, R32, 0x2, R8 ;  /* 0x00000002200e7824 */ /* 0x000fe200078e0208 */
[----:B------:R0:W5:Y:S02]  /*0390*/  LDG.E.U8 R23, desc[UR16][R10.64] ;  /* 0x000000100a177981 */ /* 0x000164000c1e1100 */
[----:B------:R-:W-:-:S02]  /*03a0*/  LEA.HI.X.SX32 R13, R13, R30, 0x1, P0 ;  /* 0x0000001e0d0d7211 */ /* 0x000fc400000f0eff */
[C---:B-1----:R-:W-:Y:S01]  /*03b0*/  IADD3 R2, P0, R8.reuse, R28, RZ ;  /* 0x0000001c08027210 */ /* 0x042fe20007f1e0ff */
[----:B------:R1:W5:Y:S01]  /*03c0*/  LDG.E.U8 R26, desc[UR16][R6.64] ;  /* 0x00000010061a7981 */ /* 0x000362000c1e1100 */
[----:B------:R-:W-:Y:S02]  /*03d0*/  LEA.HI R9, R27, 0x1e, RZ, 0x1a ;  /* 0x0000001e1b097811 */ /* 0x000fe400078fd0ff */
[----:B------:R-:W-:Y:S01]  /*03e0*/  LEA.HI.X.SX32 R3, R8, R30, 0x1, P0 ;  /* 0x0000001e08037211 */ /* 0x000fe200000f0eff */
[----:B------:R-:W5:Y:S01]  /*03f0*/  LDG.E.U8 R12, desc[UR16][R12.64] ;  /* 0x000000100c0c7981 */ /* 0x000f62000c1e1100 */
[----:B0-----:R-:W-:Y:S01]  /*0400*/  IMAD R10, R32, 0x2, R14 ;  /* 0x00000002200a7824 */ /* 0x001fe200078e020e */
[----:B------:R-:W-:Y:S01]  /*0410*/  IADD3 R8, P0, R14, R28, RZ ;  /* 0x0000001c0e087210 */ /* 0x000fe20007f1e0ff */
[----:B------:R-:W-:Y:S02]  /*0420*/  IMAD R15, R9, R32, RZ ;  /* 0x00000020090f7224 */ /* 0x000fe400078e02ff */
[----:B------:R-:W-:Y:S01]  /*0430*/  IMAD R11, R32, 0x2, R10 ;  /* 0x00000002200b7824 */ /* 0x000fe200078e020a */
[----:B------:R-:W-:Y:S01]  /*0440*/  LEA.HI.X.SX32 R9, R14, R30, 0x1, P0 ;  /* 0x0000001e0e097211 */ /* 0x000fe200000f0eff */
[----:B------:R0:W5:Y:S01]  /*0450*/  LDG.E.U8 R3, desc[UR16][R2.64] ;  /* 0x0000001002037981 */ /* 0x000162000c1e1100 */
[-C--:B------:R-:W-:Y:S01]  /*0460*/  IADD3 R4, P0, R10, R28.reuse, RZ ;  /* 0x0000001c0a047210 */ /* 0x080fe20007f1e0ff */
[----:B------:R-:W-:Y:S01]  /*0470*/  IMAD R17, R32, 0x2, R11 ;  /* 0x0000000220117824 */ /* 0x000fe200078e020b */
[----:B-1----:R-:W-:Y:S01]  /*0480*/  IADD3 R6, P1, R11, R28, RZ ;  /* 0x0000001c0b067210 */ /* 0x002fe20007f3e0ff */
[----:B------:R1:W5:Y:S01]  /*0490*/  LDG.E.U8 R8, desc[UR16][R8.64] ;  /* 0x0000001008087981 */ /* 0x000362000c1e1100 */
[----:B------:R-:W-:-:S02]  /*04a0*/  LEA.HI.X.SX32 R5, R10, R30, 0x1, P0 ;  /* 0x0000001e0a057211 */ /* 0x000fc400000f0eff */
[-C--:B------:R-:W-:Y:S02]  /*04b0*/  IADD3 R14, P2, R15, R28.reuse, RZ ;  /* 0x0000001c0f0e7210 */ /* 0x080fe40007f5e0ff */
[----:B------:R-:W-:Y:S01]  /*04c0*/  IADD3 R10, P0, R17, R28, RZ ;  /* 0x0000001c110a7210 */ /* 0x000fe20007f1e0ff */
[----:B------:R1:W5:Y:S01]  /*04d0*/  LDG.E.U8 R4, desc[UR16][R4.64] ;  /* 0x0000001004047981 */ /* 0x000362000c1e1100 */
[-C--:B------:R-:W-:Y:S02]  /*04e0*/  LEA.HI.X.SX32 R7, R11, R30.reuse, 0x1, P1 ;  /* 0x0000001e0b077211 */ /* 0x080fe400008f0eff */
[-C--:B------:R-:W-:Y:S02]  /*04f0*/  LEA.HI.X.SX32 R15, R15, R30.reuse, 0x1, P2 ;  /* 0x0000001e0f0f7211 */ /* 0x080fe400010f0eff */
[----:B------:R-:W-:Y:S01]  /*0500*/  LEA.HI.X.SX32 R11, R17, R30, 0x1, P0 ;  /* 0x0000001e110b7211 */ /* 0x000fe200000f0eff */
[----:B------:R-:W5:Y:S04]  /*0510*/  LDG.E.U8 R6, desc[UR16][R6.64] ;  /* 0x0000001006067981 */ /* 0x000f68000c1e1100 */
[----:B------:R-:W5:Y:S04]  /*0520*/  LDG.E.U8 R10, desc[UR16][R10.64] ;  /* 0x000000100a0a7981 */ /* 0x000f68000c1e1100 */
[----:B------:R-:W5:Y:S01]  /*0530*/  LDG.E.U8 R14, desc[UR16][R14.64] ;  /* 0x000000100e0e7981 */ /* 0x000f62000c1e1100 */
[----:B0-----:R-:W-:Y:S01]  /*0540*/  IMAD.SHL.U32 R2, R27, 0x20, RZ ;  /* 0x000000201b027824 */ /* 0x001fe200078e00ff */
[----:B------:R-:W-:-:S04]  /*0550*/  SHF.R.S32.HI R13, RZ, 0x2, R27 ;  /* 0x00000002ff0d7819 */ /* 0x000fc8000001141b */
[----:B------:R-:W-:Y:S02]  /*0560*/  LOP3.LUT R2, R2, 0x760, RZ, 0xc0, !PT ;  /* 0x0000076002027812 */ /* 0x000fe400078ec0ff */
[----:B-1----:R-:W-:Y:S01]  /*0570*/  SGXT R9, R13, 0x1 ;  /* 0x000000010d09781a */ /* 0x002fe20000000200 */
[----:B------:R-:W0:Y:S03]  /*0580*/  S2UR UR6, SR_CgaCtaId ;  /* 0x00000000000679c3 */ /* 0x000e260000008800 */
[----:B------:R-:W-:-:S05]  /*0590*/  LOP3.LUT R9, R2, 0x90, R9, 0xf8, !PT ;  /* 0x0000009002097812 */ /* 0x000fca00078ef809 */
[----:B------:R-:W1:Y:S01]  /*05a0*/  LDC R2, c[0x0][0x280] ;  /* 0x0000a000ff027b82 */ /* 0x000e620000000800 */
[----:B------:R-:W-:Y:S01]  /*05b0*/  UMOV UR4, 0x400 ;  /* 0x0000040000047882 */ /* 0x000fe20000000000 */
[----:B------:R-:W-:-:S04]  /*05c0*/  LOP3.LUT R9, R9, R16, RZ, 0xfc, !PT ;  /* 0x0000001009097212 */ /* 0x000fc800078efcff */
[----:B------:R-:W-:Y:S01]  /*05d0*/  LOP3.LUT R5, R9, 0x10, RZ, 0x3c, !PT ;  /* 0x0000001009057812 */ /* 0x000fe200078e3cff */
[----:B0-----:R-:W-:Y:S01]  /*05e0*/  ULEA UR6, UR6, UR4, 0x18 ;  /* 0x0000000406067291 */ /* 0x001fe2000f8ec03f */
[----:B-1----:R-:W-:Y:S01]  /*05f0*/  ISETP.GE.AND P0, PT, R2, 0x1, PT ;  /* 0x000000010200780c */ /* 0x002fe20003f06270 */
[----:B------:R-:W-:Y:S01]  /*0600*/  IMAD.MOV.U32 R86, RZ, RZ, -0x800000 ;  /* 0xff800000ff567424 */ /* 0x000fe200078e00ff */
[----:B------:R-:W-:Y:S01]  /*0610*/  CS2R R88, SRZ ;  /* 0x0000000000587805 */ /* 0x000fe2000001ff00 */
[----:B------:R-:W-:Y:S01]  /*0620*/  IMAD.MOV.U32 R215, RZ, RZ, 0x3f800000 ;  /* 0x3f800000ffd77424 */ /* 0x000fe200078e00ff */
[----:B------:R-:W-:Y:S01]  /*0630*/  CS2R R90, SRZ ;  /* 0x00000000005a7805 */ /* 0x000fe2000001ff00 */
[----:B------:R-:W-:Y:S01]  /*0640*/  IMAD.MOV.U32 R216, RZ, RZ, 0x3f800000 ;  /* 0x3f800000ffd87424 */ /* 0x000fe200078e00ff */
[----:B------:R-:W-:Y:S01]  /*0650*/  CS2R R92, SRZ ;  /* 0x00000000005c7805 */ /* 0x000fe2000001ff00 */
[----:B------:R-:W-:Y:S01]  /*0660*/  IMAD.MOV.U32 R199, RZ, RZ, -0x800000 ;  /* 0xff800000ffc77424 */ /* 0x000fe200078e00ff */
[----:B------:R-:W-:-:S02]  /*0670*/  CS2R R94, SRZ ;  /* 0x00000000005e7805 */ /* 0x000fc4000001ff00 */
[----:B------:R-:W-:Y:S02]  /*0680*/  CS2R R96, SRZ ;  /* 0x0000000000607805 */ /* 0x000fe4000001ff00 */
[----:B------:R-:W-:Y:S02]  /*0690*/  CS2R R98, SRZ ;  /* 0x0000000000627805 */ /* 0x000fe4000001ff00 */
[----:B------:R-:W-:Y:S02]  /*06a0*/  CS2R R100, SRZ ;  /* 0x0000000000647805 */ /* 0x000fe4000001ff00 */
[----:B------:R-:W-:Y:S01]  /*06b0*/  CS2R R102, SRZ ;  /* 0x0000000000667805 */ /* 0x000fe2000001ff00 */
[----:B--2---:R-:W-:Y:S04]  /*06c0*/  STS.U8 [R9+UR6+0x1000], R18 ;  /* 0x0010001209007988 */ /* 0x004fe80008000006 */
[----:B---3--:R-:W-:Y:S04]  /*06d0*/  STS.U8 [R9+UR6+0x1002], R19 ;  /* 0x0010021309007988 */ /* 0x008fe80008000006 */
[----:B----4-:R-:W-:Y:S04]  /*06e0*/  STS.U8 [R9+UR6+0x100e], R25 ;  /* 0x00100e1909007988 */ /* 0x010fe80008000006 */
[----:B------:R-:W-:Y:S04]  /*06f0*/  STS.U8 [R9+UR6+0x1004], R20 ;  /* 0x0010041409007988 */ /* 0x000fe80008000006 */
[----:B------:R-:W-:Y:S04]  /*0700*/  STS.U8 [R9+UR6+0x1006], R21 ;  /* 0x0010061509007988 */ /* 0x000fe80008000006 */
[----:B------:R-:W-:Y:S04]  /*0710*/  STS.U8 [R9+UR6+0x1008], R22 ;  /* 0x0010081609007988 */ /* 0x000fe80008000006 */
[----:B-----5:R-:W-:Y:S04]  /*0720*/  STS.U8 [R9+UR6+0x100c], R24 ;  /* 0x00100c1809007988 */ /* 0x020fe80008000006 */
[----:B------:R-:W-:Y:S04]  /*0730*/  STS.U8 [R9+UR6+0x100a], R23 ;  /* 0x00100a1709007988 */ /* 0x000fe80008000006 */
[----:B------:R-:W-:Y:S04]  /*0740*/  STS.U8 [R5+UR6+0x1000], R26 ;  /* 0x0010001a05007988 */ /* 0x000fe80008000006 */
[----:B------:R-:W-:Y:S04]  /*0750*/  STS.U8 [R5+UR6+0x1002], R12 ;  /* 0x0010020c05007988 */ /* 0x000fe80008000006 */
[----:B------:R0:W-:Y:S04]  /*0760*/  STS.U8 [R5+UR6+0x1004], R3 ;  /* 0x0010040305007988 */ /* 0x0001e80008000006 */
[----:B------:R1:W-:Y:S04]  /*0770*/  STS.U8 [R5+UR6+0x1006], R8 ;  /* 0x0010060805007988 */ /* 0x0003e80008000006 */
[----:B------:R1:W-:Y:S01]  /*0780*/  STS.U8 [R5+UR6+0x1008], R4 ;  /* 0x0010080405007988 */ /* 0x0003e20008000006 */
[----:B0-----:R-:W-:-:S03]  /*0790*/  LOP3.LUT R3, R27, 0x7f, RZ, 0xc0, !PT ;  /* 0x0000007f1b037812 */ /* 0x001fc600078ec0ff */
[----:B------:R1:W-:Y:S04]  /*07a0*/  STS.U8 [R5+UR6+0x100a], R6 ;  /* 0x00100a0605007988 */ /* 0x0003e80008000006 */
[----:B------:R1:W-:Y:S04]  /*07b0*/  STS.U8 [R5+UR6+0x100c], R10 ;  /* 0x00100c0a05007988 */ /* 0x0003e80008000006 */
[----:B------:R1:W-:Y:S01]  /*07c0*/  STS.U8 [R5+UR6+0x100e], R14 ;  /* 0x00100e0e05007988 */ /* 0x0003e20008000006 */
[----:B------:R-:W-:Y:S05]  /*07d0*/  @!P0 BRA `(.L_x_0) ;  /* 0x0000004000948947 */ /* 0x000fea0003800000 */
[----:B------:R-:W0:Y:S01]  /*07e0*/  LDC.64 R158, c[0x0][0x250] ;  /* 0x00009400ff9e7b82 */ /* 0x000e220000000a00 */
[----:B-1----:R-:W-:Y:S01]  /*07f0*/  SHF.R.U32.HI R6, RZ, 0x5, R27 ;  /* 0x00000005ff067819 */ /* 0x002fe2000001161b */
[----:B------:R-:W-:Y:S01]  /*0800*/  ULDC UR4, c[0x0][0x258] ;  /* 0x0000960000047ab9 */ /* 0x000fe20000000800 */
[----:B------:R-:W-:Y:S01]  /*0810*/  LOP3.LUT R4, R27, 0x1f, RZ, 0xc0, !PT ;  /* 0x0000001f1b047812 */ /* 0x000fe200078ec0ff */
[----:B------:R-:W-:Y:S01]  /*0820*/  ULDC.64 UR14, c[0x0][0x260] ;  /* 0x00009800000e7ab9 */ /* 0x000fe20000000a00 */
[----:B------:R-:W-:Y:S01]  /*0830*/  SGXT.U32 R6, R6, 0x2 ;  /* 0x000000020606781a */ /* 0x000fe20000000000 */
[----:B------:R-:W-:Y:S01]  /*0840*/  IMAD R3, R3, UR15, RZ ;  /* 0x0000000f03037c24 */ /* 0x000fe2000f8e02ff */
[C---:B------:R-:W-:Y:S01]  /*0850*/  LEA.HI R8, R27.reuse, 0x5c, RZ, 0x1b ;  /* 0x0000005c1b087811 */ /* 0x040fe200078fd8ff */
[----:B------:R-:W-:Y:S01]  /*0860*/  IMAD R5, R4, UR4, RZ ;  /* 0x0000000404057c24 */ /* 0x000fe2000f8e02ff */
[----:B------:R-:W-:Y:S01]  /*0870*/  ULDC.64 UR4, c[0x0][0x218] ;  /* 0x0000860000047ab9 */ /* 0x000fe20000000a00 */
[C---:B------:R-:W-:Y:S01]  /*0880*/  LEA.HI R4, R27.reuse, 0x1c, RZ, 0x1b ;  /* 0x0000001c1b047811 */ /* 0x040fe200078fd8ff */
[----:B------:R-:W1:Y:S01]  /*0890*/  LDC.64 R12, c[0x0][0x220] ;  /* 0x00008800ff0c7b82 */ /* 0x000e620000000a00 */
[C---:B------:R-:W-:Y:S01]  /*08a0*/  LEA.HI R10, R27.reuse, 0x7c, RZ, 0x1b ;  /* 0x0000007c1b0a7811 */ /* 0x040fe200078fd8ff */
[----:B------:R-:W-:Y:S01]  /*08b0*/  USHF.R.U32.HI UR10, URZ, 0x4, UR6 ;  /* 0x000000043f0a7899 */ /* 0x000fe20008011606 */
[----:B------:R-:W-:Y:S01]  /*08c0*/  SHF.R.S32.HI R7, RZ, 0x1f, R5 ;  /* 0x0000001fff077819 */ /* 0x000fe20000011405 */
[----:B------:R-:W-:Y:S01]  /*08d0*/  UIADD3 UR7, UR6, 0x1000, URZ ;  /* 0x0000100006077890 */ /* 0x000fe2000fffe03f */
[----:B------:R-:W-:Y:S01]  /*08e0*/  SHF.R.S32.HI R166, RZ, 0x1f, R3 ;  /* 0x0000001fffa67819 */ /* 0x000fe20000011403 */
[----:B------:R-:W-:Y:S01]  /*08f0*/  USGXT.U32 UR10, UR10, 0xe ;  /* 0x0000000e0a0a789a */ /* 0x000fe20008000000 */
[----:B------:R-:W-:Y:S01]  /*0900*/  IMAD.MOV.U32 R215, RZ, RZ, 0x3f800000 ;  /* 0x3f800000ffd77424 */ /* 0x000fe200078e00ff */
[----:B------:R-:W-:Y:S01]  /*0910*/  USHF.R.U32.HI UR7, URZ, 0x4, UR7 ;  /* 0x000000043f077899 */ /* 0x000fe20008011607 */
[----:B------:R-:W-:Y:S01]  /*0920*/  IMAD.MOV.U32 R217, RZ, RZ, -0x800000 ;  /* 0xff800000ffd97424 */ /* 0x000fe200078e00ff */
[----:B------:R-:W-:Y:S01]  /*0930*/  CS2R R88, SRZ ;  /* 0x0000000000587805 */ /* 0x000fe2000001ff00 */
[----:B------:R-:W-:Y:S01]  /*0940*/  IMAD.MOV.U32 R218, RZ, RZ, -0x800000 ;  /* 0xff800000ffda7424 */ /* 0x000fe200078e00ff */
[----:B------:R-:W-:Y:S01]  /*0950*/  CS2R R90, SRZ ;  /* 0x00000000005a7805 */ /* 0x000fe2000001ff00 */
[-C--:B0-----:R-:W-:Y:S01]  /*0960*/  IMAD R22, R6, R159.reuse, RZ ;  /* 0x0000009f06167224 */ /* 0x081fe200078e02ff */
[----:B------:R-:W-:Y:S01]  /*0970*/  LEA.HI R6, R27, 0x3c, RZ, 0x1b ;  /* 0x0000003c1b067811 */ /* 0x000fe200078fd8ff */
[----:B------:R-:W-:Y:S01]  /*0980*/  IMAD R158, R158, UR12, RZ ;  /* 0x0000000c9e9e7c24 */ /* 0x000fe2000f8e02ff */
[----:B------:R-:W-:Y:S01]  /*0990*/  CS2R R92, SRZ ;  /* 0x00000000005c7805 */ /* 0x000fe2000001ff00 */
[----:B------:R-:W-:Y:S01]  /*09a0*/  IMAD R104, R159, 0x4, R22 ;  /* 0x000000049f687824 */ /* 0x000fe200078e0216 */
[----:B------:R-:W-:Y:S01]  /*09b0*/  CS2R R94, SRZ ;  /* 0x00000000005e7805 */ /* 0x000fe2000001ff00 */
[-C--:B------:R-:W-:Y:S01]  /*09c0*/  IMAD R4, R4, R159.reuse, RZ ;  /* 0x0000009f04047224 */ /* 0x080fe200078e02ff */
[----:B------:R-:W-:Y:S01]  /*09d0*/  IADD3 R5, P0, P1, R5, UR4, R158 ;  /* 0x0000000405057c10 */ /* 0x000fe2000f91e09e */
[C---:B------:R-:W-:Y:S01]  /*09e0*/  IMAD R106, R159.reuse, 0x4, R104 ;  /* 0x000000049f6a7824 */ /* 0x040fe200078e0268 */
[----:B------:R-:W-:Y:S01]  /*09f0*/  SHF.R.S32.HI R158, RZ, 0x1f, R158 ;  /* 0x0000001fff9e7819 */ /* 0x000fe2000001149e */
[----:B------:R-:W-:Y:S01]  /*0a00*/  IMAD R6, R6, R159, RZ ;  /* 0x0000009f06067224 */ /* 0x000fe200078e02ff */
[----:B------:R-:W-:Y:S01]  /*0a10*/  IADD3 R21, P4, R22, R5, RZ ;  /* 0x0000000516157210 */ /* 0x000fe20007f9e0ff */
[----:B------:R-:W-:Y:S01]  /*0a20*/  IMAD R108, R159, 0x4, R106 ;  /* 0x000000049f6c7824 */ /* 0x000fe200078e026a */
[----:B------:R-:W-:Y:S01]  /*0a30*/  IADD3.X R7, R7, UR5, R158, P0, P1 ;  /* 0x0000000507077c10 */ /* 0x000fe200087e249e */
[----:B------:R-:W-:Y:S01]  /*0a40*/  IMAD R8, R8, R159, RZ ;  /* 0x0000009f08087224 */ /* 0x000fe200078e02ff */
[-C--:B------:R-:W-:Y:S01]  /*0a50*/  IADD3 R107, P5, R106, R5.reuse, RZ ;  /* 0x000000056a6b7210 */ /* 0x080fe20007fbe0ff */
[C---:B------:R-:W-:Y:S01]  /*0a60*/  IMAD R110, R159.reuse, 0x4, R108 ;  /* 0x000000049f6e7824 */ /* 0x040fe200078e026c */
[----:B------:R-:W-:Y:S01]  /*0a70*/  IADD3 R109, P6, R108, R5, RZ ;  /* 0x000000056c6d7210 */ /* 0x000fe20007fde0ff */
[----:B------:R-:W-:Y:S01]  /*0a80*/  UIMAD UR4, UR12, UR14, URZ ;  /* 0x0000000e0c0472a4 */ /* 0x000fe2000f8e023f */
[-C--:B------:R-:W-:Y:S01]  /*0a90*/  LEA.HI.X.SX32 R106, R106, R7.reuse, 0x1, P5 ;  /* 0x000000076a6a7211 */ /* 0x080fe200028f0eff */
[C---:B------:R-:W-:Y:S01]  /*0aa0*/  IMAD R112, R159.reuse, 0x4, R110 ;  /* 0x000000049f707824 */ /* 0x040fe200078e026e */
[----:B------:R-:W-:Y:S01]  /*0ab0*/  LEA.HI.X.SX32 R108, R108, R7, 0x1, P6 ;  /* 0x000000076c6c7211 */ /* 0x000fe200030f0eff */
[----:B------:R-:W-:Y:S01]  /*0ac0*/  IMAD R10, R10, R159, RZ ;  /* 0x0000009f0a0a7224 */ /* 0x000fe200078e02ff */
[-C--:B------:R-:W-:Y:S01]  /*0ad0*/  IADD3 R111, P5, R110, R5.reuse, RZ ;  /* 0x000000056e6f7210 */ /* 0x080fe20007fbe0ff */
[C---:B------:R-:W-:Y:S01]  /*0ae0*/  IMAD R116, R159.reuse, 0x4, R112 ;  /* 0x000000049f747824 */ /* 0x040fe200078e0270 */
[----:B------:R-:W-:Y:S01]  /*0af0*/  IADD3 R113, P6, R112, R5, RZ ;  /* 0x0000000570717210 */ /* 0x000fe20007fde0ff */
[----:B------:R-:W-:Y:S01]  /*0b00*/  USHF.R.S32.HI UR5, URZ, 0x1f, UR4 ;  /* 0x0000001f3f057899 */ /* 0x000fe20008011404 */
[-C--:B------:R-:W-:Y:S01]  /*0b10*/  LEA.HI.X.SX32 R110, R110, R7.reuse, 0x1, P5 ;  /* 0x000000076e6e7211 */ /* 0x080fe200028f0eff */
[C---:B------:R-:W-:Y:S01]  /*0b20*/  IMAD R118, R159.reuse, 0x8, R116 ;  /* 0x000000089f767824 */ /* 0x040fe200078e0274 */
[----:B------:R-:W-:Y:S01]  /*0b30*/  LEA.HI.X.SX32 R112, R112, R7, 0x1, P6 ;  /* 0x0000000770707211 */ /* 0x000fe200030f0eff */
[----:B------:R-:W-:Y:S01]  /*0b40*/  UIADD3 UR14, UP0, UR10, 0x2, URZ ;  /* 0x000000020a0e7890 */ /* 0x000fe2000ff1e03f */
[-C--:B------:R-:W-:Y:S01]  /*0b50*/  IADD3 R117, P5, R116, R5.reuse, RZ ;  /* 0x0000000574757210 */ /* 0x080fe20007fbe0ff */
[C---:B------:R-:W-:Y:S01]  /*0b60*/  IMAD R120, R159.reuse, 0x4, R118 ;  /* 0x000000049f787824 */ /* 0x040fe200078e0276 */
[----:B------:R-:W-:Y:S01]  /*0b70*/  IADD3 R119, P6, R118, R5, RZ ;  /* 0x0000000576777210 */ /* 0x000fe20007fde0ff */
[----:B------:R-:W-:Y:S01]  /*0b80*/  IMAD.MOV.U32 R216, RZ, RZ, 0x3f800000 ;  /* 0x3f800000ffd87424 */ /* 0x000fe200078e00ff */
[-C--:B------:R-:W-:Y:S01]  /*0b90*/  LEA.HI.X.SX32 R116, R116, R7.reuse, 0x1, P5 ;  /* 0x0000000774747211 */ /* 0x080fe200028f0eff */
[----:B------:R-:W-:Y:S01]  /*0ba0*/  IMAD R122, R159, 0x4, R120 ;  /* 0x000000049f7a7824 */ /* 0x000fe200078e0278 */
[----:B------:R-:W-:-:S02]  /*0bb0*/  LEA.HI.X.SX32 R118, R118, R7, 0x1, P6 ;  /* 0x0000000776767211 */ /* 0x000fc400030f0eff */
[----:B------:R-:W-:Y:S02]  /*0bc0*/  CS2R R96, SRZ ;  /* 0x0000000000607805 */ /* 0x000fe4000001ff00 */
[----:B------:R-:W-:Y:S01]  /*0bd0*/  LOP3.LUT P0, RZ, R27, 0x1, RZ, 0xc0, !PT ;  /* 0x000000011bff7812 */ /* 0x000fe2000780c0ff */
[C---:B------:R-:W-:Y:S01]  /*0be0*/  IMAD R124, R159.reuse, 0x4, R122 ;  /* 0x000000049f7c7824 */ /* 0x040fe200078e027a */
[-C--:B------:R-:W-:Y:S01]  /*0bf0*/  IADD3 R123, P5, R122, R5.reuse, RZ ;  /* 0x000000057a7b7210 */ /* 0x080fe20007fbe0ff */
[----:B------:R-:W0:Y:S01]  /*0c00*/  LDC R27, c[0x0][0x268] ;  /* 0x00009a00ff1b7b82 */ /* 0x000e220000000800 */
[-C--:B------:R-:W-:Y:S01]  /*0c10*/  IADD3 R23, P3, R4, R5.reuse, RZ ;  /* 0x0000000504177210 */ /* 0x080fe20007f7e0ff */
[----:B------:R-:W-:Y:S01]  /*0c20*/  IMAD R126, R159, 0x4, R124 ;  /* 0x000000049f7e7824 */ /* 0x000fe200078e027c */
[----:B------:R-:W-:Y:S02]  /*0c30*/  IADD3 R125, P6, R124, R5, RZ ;  /* 0x000000057c7d7210 */ /* 0x000fe40007fde0ff */
[----:B------:R-:W-:-:S02]  /*0c40*/  CS2R R98, SRZ ;  /* 0x0000000000627805 */ /* 0x000fc4000001ff00 */
[-C--:B------:R-:W-:Y:S01]  /*0c50*/  LEA.HI.X.SX32 R122, R122, R7.reuse, 0x1, P5 ;  /* 0x000000077a7a7211 */ /* 0x080fe200028f0eff */
[C---:B------:R-:W-:Y:S01]  /*0c60*/  IMAD R128, R159.reuse, 0x4, R126 ;  /* 0x000000049f807824 */ /* 0x040fe200078e027e */
[----:B------:R-:W-:Y:S02]  /*0c70*/  LEA.HI.X.SX32 R124, R124, R7, 0x1, P6 ;  /* 0x000000077c7c7211 */ /* 0x000fe400030f0eff */
[----:B------:R-:W-:Y:S02]  /*0c80*/  CS2R R100, SRZ ;  /* 0x0000000000647805 */ /* 0x000fe4000001ff00 */
[-C--:B------:R-:W-:Y:S01]  /*0c90*/  IADD3 R127, P5, R126, R5.reuse, RZ ;  /* 0x000000057e7f7210 */ /* 0x080fe20007fbe0ff */
[----:B------:R-:W-:Y:S01]  /*0ca0*/  IMAD R132, R159, 0x4, R128 ;  /* 0x000000049f847824 */ /* 0x000fe200078e0280 */
[----:B------:R-:W-:Y:S02]  /*0cb0*/  IADD3 R129, P6, R128, R5, RZ ;  /* 0x0000000580817210 */ /* 0x000fe40007fde0ff */
[----:B------:R-:W-:-:S02]  /*0cc0*/  CS2R R102, SRZ ;  /* 0x0000000000667805 */ /* 0x000fc4000001ff00 */
[-C--:B------:R-:W-:Y:S01]  /*0cd0*/  LEA.HI.X.SX32 R126, R126, R7.reuse, 0x1, P5 ;  /* 0x000000077e7e7211 */ /* 0x080fe200028f0eff */
[C---:B------:R-:W-:Y:S01]  /*0ce0*/  IMAD R134, R159.reuse, 0x8, R132 ;  /* 0x000000089f867824 */ /* 0x040fe200078e0284 */
[----:B------:R-:W-:Y:S01]  /*0cf0*/  LEA.HI.X.SX32 R128, R128, R7, 0x1, P6 ;  /* 0x0000000780807211 */ /* 0x000fe200030f0eff */
[----:B------:R-:W-:Y:S01]  /*0d00*/  UMOV UR18, UR14 ;  /* 0x0000000e00127c82 */ /* 0x000fe20008000000 */
[-C--:B------:R-:W-:Y:S01]  /*0d10*/  IADD3 R133, P5, R132, R5.reuse, RZ ;  /* 0x0000000584857210 */ /* 0x080fe20007fbe0ff */
[C---:B------:R-:W-:Y:S01]  /*0d20*/  IMAD R136, R159.reuse, 0x4, R134 ;  /* 0x000000049f887824 */ /* 0x040fe200078e0286 */
[----:B------:R-:W-:Y:S01]  /*0d30*/  IADD3 R135, P6, R134, R5, RZ ;  /* 0x0000000586877210 */ /* 0x000fe20007fde0ff */
[----:B------:R-:W-:Y:S01]  /*0d40*/  USGXT.U32 UR8, UR7, 0xe ;  /* 0x0000000e0708789a */ /* 0x000fe20008000000 */
[-C--:B------:R-:W-:Y:S01]  /*0d50*/  LEA.HI.X.SX32 R132, R132, R7.reuse, 0x1, P5 ;  /* 0x0000000784847211 */ /* 0x080fe200028f0eff */
[----:B------:R-:W-:Y:S01]  /*0d60*/  IMAD R138, R159, 0x4, R136 ;  /* 0x000000049f8a7824 */ /* 0x000fe200078e0288 */
[-C--:B------:R-:W-:Y:S01]  /*0d70*/  LEA.HI.X.SX32 R134, R134, R7.reuse, 0x1, P6 ;  /* 0x0000000786867211 */ /* 0x080fe200030f0eff */
[----:B0-----:R-:W-:Y:S01]  /*0d80*/  IMAD.SHL.U32 R173, R27, 0x2, RZ ;  /* 0x000000021bad7824 */ /* 0x001fe200078e00ff */
[----:B------:R-:W-:Y:S01]  /*0d90*/  LEA.HI.X.SX32 R22, R22, R7, 0x1, P4 ;  /* 0x0000000716167211 */ /* 0x000fe200020f0eff */
[----:B------:R-:W-:Y:S01]  /*0da0*/  IMAD R140, R159, 0x4, R138 ;  /* 0x000000049f8c7824 */ /* 0x000fe200078e028a */
[-C--:B------:R-:W-:Y:S01]  /*0db0*/  IADD3 R139, P5, R138, R5.reuse, RZ ;  /* 0x000000058a8b7210 */ /* 0x080fe20007fbe0ff */
[----:B------:R-:W-:Y:S01]  /*0dc0*/  IMAD.SHL.U32 R177, R27, 0x4, RZ ;  /* 0x000000041bb17824 */ /* 0x000fe200078e00ff */
[-C--:B------:R-:W-:Y:S01]  /*0dd0*/  IADD3 R105, P4, R104, R5.reuse, RZ ;  /* 0x0000000568697210 */ /* 0x080fe20007f9e0ff */
[----:B------:R-:W-:Y:S01]  /*0de0*/  IMAD R142, R159, 0x4, R140 ;  /* 0x000000049f8e7824 */ /* 0x000fe200078e028c */
[----:B------:R-:W-:Y:S01]  /*0df0*/  IADD3 R141, P6, R140, R5, RZ ;  /* 0x000000058c8d7210 */ /* 0x000fe20007fde0ff */
[----:B------:R-:W-:Y:S01]  /*0e00*/  IMAD R181, R27, 0x6, RZ ;  /* 0x000000061bb57824 */ /* 0x000fe200078e02ff */
[-C--:B------:R-:W-:Y:S01]  /*0e10*/  LEA.HI.X.SX32 R114, R4, R7.reuse, 0x1, P3 ;  /* 0x0000000704727211 */ /* 0x080fe200018f0eff */
[----:B------:R-:W-:Y:S01]  /*0e20*/  IMAD R144, R159, 0x4, R142 ;  /* 0x000000049f907824 */ /* 0x000fe200078e028e */
[-C--:B------:R-:W-:Y:S01]  /*0e30*/  LEA.HI.X.SX32 R140, R140, R7.reuse, 0x1, P6 ;  /* 0x000000078c8c7211 */ /* 0x080fe200030f0eff */
[----:B------:R-:W-:Y:S01]  /*0e40*/  IMAD R175, R27, 0x3, RZ ;  /* 0x000000031baf7824 */ /* 0x000fe200078e02ff */
[----:B------:R-:W-:Y:S01]  /*0e50*/  LEA.HI.X.SX32 R138, R138, R7, 0x1, P5 ;  /* 0x000000078a8a7211 */ /* 0x000fe200028f0eff */
[----:B------:R-:W-:Y:S01]  /*0e60*/  IMAD R148, R159, 0x4, R144 ;  /* 0x000000049f947824 */ /* 0x000fe200078e0290 */
[-C--:B------:R-:W-:Y:S01]  /*0e70*/  IADD3 R145, P6, R144, R5.reuse, RZ ;  /* 0x0000000590917210 */ /* 0x080fe20007fde0ff */
[----:B------:R-:W-:Y:S01]  /*0e80*/  IMAD R179, R27, 0x5, RZ ;  /* 0x000000051bb37824 */ /* 0x000fe200078e02ff */
[----:B------:R-:W-:Y:S01]  /*0e90*/  IADD3 R121, P3, R120, R5, RZ ;  /* 0x0000000578797210 */ /* 0x000fe20007f7e0ff */
[----:B------:R-:W-:Y:S01]  /*0ea0*/  IMAD R150, R159, 0x8, R148 ;  /* 0x000000089f967824 */ /* 0x000fe200078e0294 */
[----:B------:R-:W-:Y:S01]  /*0eb0*/  LEA.HI.X.SX32 R144, R144, R7, 0x1, P6 ;  /* 0x0000000790907211 */ /* 0x000fe200030f0eff */
[----:B------:R-:W-:Y:S01]  /*0ec0*/  IMAD R183, R27, 0x7, RZ ;  /* 0x000000071bb77824 */ /* 0x000fe200078e02ff */
[-C--:B------:R-:W-:Y:S01]  /*0ed0*/  IADD3 R143, P5, R142, R5.reuse, RZ ;  /* 0x000000058e8f7210 */ /* 0x080fe20007fbe0ff */
[----:B------:R-:W-:Y:S01]  /*0ee0*/  IMAD R152, R159, 0x4, R150 ;  /* 0x000000049f987824 */ /* 0x000fe200078e0296 */
[----:B------:R-:W-:Y:S01]  /*0ef0*/  IADD3 R151, P6, R150, R5, RZ ;  /* 0x0000000596977210 */ /* 0x000fe20007fde0ff */
[----:B------:R-:W-:Y:S01]  /*0f00*/  IMAD.SHL.U32 R185, R27, 0x8, RZ ;  /* 0x000000081bb97824 */ /* 0x000fe200078e00ff */
[----:B------:R-:W-:Y:S01]  /*0f10*/  LEA.HI.X.SX32 R104, R104, R7, 0x1, P4 ;  /* 0x0000000768687211 */ /* 0x000fe200020f0eff */
        /* <DEDUP_REMOVED lines=11> */
[-C--:B------:R-:W-:Y:S01]  /*0fd0*/  IADD3 R149, P5, R148, R5.reuse, RZ ;  /* 0x0000000594957210 */ /* 0x080fe20007fbe0ff */
[----:B------:R-:W-:Y:S01]  /*0fe0*/  IMAD R162, R159, 0x4, R160 ;  /* 0x000000049fa27824 */ /* 0x000fe200078e02a0 */
[----:B------:R-:W-:Y:S01]  /*0ff0*/  IADD3 R157, P6, R156, R5, RZ ;  /* 0x000000059c9d7210 */ /* 0x000fe20007fde0ff */
[----:B------:R-:W-:Y:S01]  /*1000*/  IMAD R191, R27, 0xb, RZ ;  /* 0x0000000b1bbf7824 */ /* 0x000fe200078e02ff */
[----:B------:R-:W-:Y:S01]  /*1010*/  LEA.HI.X.SX32 R130, R6, R7, 0x1, P4 ;  /* 0x0000000706827211 */ /* 0x000fe200020f0eff */
[----:B------:R-:W-:Y:S01]  /*1020*/  IMAD R164, R159, 0x4, R162 ;  /* 0x000000049fa47824 */ /* 0x000fe200078e02a2 */
[----:B------:R-:W-:Y:S01]  /*1030*/  IADD3 R137, P4, R136, R5, RZ ;  /* 0x0000000588897210 */ /* 0x000fe20007f9e0ff */
[C---:B------:R-:W-:Y:S01]  /*1040*/  IMAD R195, R27.reuse, 0xd, RZ ;  /* 0x0000000d1bc37824 */ /* 0x040fe200078e02ff */
[-C--:B------:R-:W-:Y:S01]  /*1050*/  LEA.HI.X.SX32 R146, R8, R7.reuse, 0x1, P3 ;  /* 0x0000000708927211 */ /* 0x080fe200018f0eff */
[C---:B------:R-:W-:Y:S01]  /*1060*/  IMAD R197, R27.reuse, 0xe, RZ ;  /* 0x0000000e1bc57824 */ /* 0x040fe200078e02ff */
[-C--:B------:R-:W-:Y:S01]  /*1070*/  LEA.HI.X.SX32 R148, R148, R7.reuse, 0x1, P5 ;  /* 0x0000000794947211 */ /* 0x080fe200028f0eff */
[C---:B------:R-:W-:Y:S01]  /*1080*/  IMAD.SHL.U32 R203, R27.reuse, 0x10, RZ ;  /* 0x000000101bcb7824 */ /* 0x040fe200078e00ff */
[----:B------:R-:W-:Y:S01]  /*1090*/  LEA.HI.X.SX32 R156, R156, R7, 0x1, P6 ;  /* 0x000000079c9c7211 */ /* 0x000fe200030f0eff */
[C---:B------:R-:W-:Y:S01]  /*10a0*/  IMAD R207, R27.reuse, 0x12, RZ ;  /* 0x000000121bcf7824 */ /* 0x040fe200078e02ff */
[-C--:B------:R-:W-:Y:S01]  /*10b0*/  IADD3 R153, P3, R152, R5.reuse, RZ ;  /* 0x0000000598997210 */ /* 0x080fe20007f7e0ff */
[C---:B------:R-:W-:Y:S01]  /*10c0*/  IMAD R201, R27.reuse, 0xf, RZ ;  /* 0x0000000f1bc97824 */ /* 0x040fe200078e02ff */
[-C--:B------:R-:W-:Y:S01]  /*10d0*/  IADD3 R155, P5, R154, R5.reuse, RZ ;  /* 0x000000059a9b7210 */ /* 0x080fe20007fbe0ff */
[C---:B------:R-:W-:Y:S01]  /*10e0*/  IMAD R205, R27.reuse, 0x11, RZ ;  /* 0x000000111bcd7824 */ /* 0x040fe200078e02ff */
[----:B------:R-:W-:Y:S01]  /*10f0*/  IADD3 R165, P6, R164, R5, RZ ;  /* 0x00000005a4a57210 */ /* 0x000fe20007fde0ff */
[----:B------:R-:W-:Y:S01]  /*1100*/  IMAD R209, R27, 0x13, RZ ;  /* 0x000000131bd17824 */ /* 0x000fe200078e02ff */
[----:B-1----:R-:W-:Y:S01]  /*1110*/  IADD3 R20, P1, P2, R3, UR4, R12 ;  /* 0x0000000403147c10 */ /* 0x002fe2000fa3e00c */
[C---:B------:R-:W-:Y:S01]  /*1120*/  IMAD R211, R27.reuse, 0x14, RZ ;  /* 0x000000141bd37824 */ /* 0x040fe200078e02ff */
[----:B------:R-:W-:Y:S01]  /*1130*/  LEA.HI.X.SX32 R136, R136, R7, 0x1, P4 ;  /* 0x0000000788887211 */ /* 0x000fe200020f0eff */
[C---:B------:R-:W-:Y:S01]  /*1140*/  IMAD R19, R27.reuse, 0x16, RZ ;  /* 0x000000161b137824 */ /* 0x040fe200078e02ff */
[----:B------:R-:W-:Y:S01]  /*1150*/  IADD3 R147, P4, R10, R5, RZ ;  /* 0x000000050a937210 */ /* 0x000fe20007f9e0ff */
[C---:B------:R-:W-:Y:S01]  /*1160*/  IMAD R15, R27.reuse, 0x18, RZ ;  /* 0x000000181b0f7824 */ /* 0x040fe200078e02ff */
[-C--:B------:R-:W-:Y:S01]  /*1170*/  LEA.HI.X.SX32 R152, R152, R7.reuse, 0x1, P3 ;  /* 0x0000000798987211 */ /* 0x080fe200018f0eff */
[C---:B------:R-:W-:Y:S01]  /*1180*/  IMAD R213, R27.reuse, 0x15, RZ ;  /* 0x000000151bd57824 */ /* 0x040fe200078e02ff */
[-C--:B------:R-:W-:Y:S01]  /*1190*/  LEA.HI.X.SX32 R154, R154, R7.reuse, 0x1, P5 ;  /* 0x000000079a9a7211 */ /* 0x080fe200028f0eff */
[C---:B------:R-:W-:Y:S01]  /*11a0*/  IMAD R17, R27.reuse, 0x17, RZ ;  /* 0x000000171b117824 */ /* 0x040fe200078e02ff */
[----:B------:R-:W-:Y:S01]  /*11b0*/  LEA.HI.X.SX32 R164, R164, R7, 0x1, P6 ;  /* 0x00000007a4a47211 */ /* 0x000fe200030f0eff */
[C---:B------:R-:W-:Y:S01]  /*11c0*/  IMAD R11, R27.reuse, 0x1a, RZ ;  /* 0x0000001a1b0b7824 */ /* 0x040fe200078e02ff */
[-C--:B------:R-:W-:Y:S01]  /*11d0*/  IADD3 R161, P3, R160, R5.reuse, RZ ;  /* 0x00000005a0a17210 */ /* 0x080fe20007f7e0ff */
[C---:B------:R-:W-:Y:S01]  /*11e0*/  IMAD R3, R27.reuse, 0x1c, RZ ;  /* 0x0000001c1b037824 */ /* 0x040fe200078e02ff */
[----:B------:R-:W-:Y:S01]  /*11f0*/  IADD3 R163, P5, R162, R5, RZ ;  /* 0x00000005a2a37210 */ /* 0x000fe20007fbe0ff */
[C---:B------:R-:W-:Y:S01]  /*1200*/  IMAD R5, R27.reuse, 0x1e, RZ ;  /* 0x0000001e1b057824 */ /* 0x040fe200078e02ff */
[----:B------:R-:W-:Y:S01]  /*1210*/  IADD3.X R166, R166, UR5, R13, P1, P2 ;  /* 0x00000005a6a67c10 */ /* 0x000fe20008fe440d */
[----:B------:R-:W-:Y:S01]  /*1220*/  IMAD R13, R27, 0x19, RZ ;  /* 0x000000191b0d7824 */ /* 0x000fe200078e02ff */
[-C--:B------:R-:W-:Y:S01]  /*1230*/  IADD3 R167, P6, R173, R20.reuse, RZ ;  /* 0x00000014ada77210 */ /* 0x080fe20007fde0ff */
[C---:B------:R-:W-:Y:S01]  /*1240*/  IMAD R9, R27.reuse, 0x1b, RZ ;  /* 0x0000001b1b097824 */ /* 0x040fe200078e02ff */
[-C--:B------:R-:W-:Y:S01]  /*1250*/  LEA.HI.X.SX32 R158, R10, R7.reuse, 0x1, P4 ;  /* 0x000000070a9e7211 */ /* 0x080fe200020f0eff */
[C---:B------:R-:W-:Y:S01]  /*1260*/  IMAD R25, R27.reuse, 0x1f, RZ ;  /* 0x0000001f1b197824 */ /* 0x040fe200078e02ff */
[-C--:B------:R-:W-:Y:S01]  /*1270*/  LEA.HI.X.SX32 R160, R160, R7.reuse, 0x1, P3 ;  /* 0x00000007a0a07211 */ /* 0x080fe200018f0eff */
[----:B------:R-:W-:Y:S01]  /*1280*/  UMOV UR5, URZ ;  /* 0x0000003f00057c82 */ /* 0x000fe20008000000 */
[----:B------:R-:W-:Y:S01]  /*1290*/  LEA.HI.X.SX32 R162, R162, R7, 0x1, P5 ;  /* 0x00000007a2a27211 */ /* 0x000fe200028f0eff */
[----:B------:R-:W-:Y:S01]  /*12a0*/  IMAD R7, R27, 0x1d, RZ ;  /* 0x0000001d1b077824 */ /* 0x000fe200078e02ff */
[-C--:B------:R-:W-:Y:S01]  /*12b0*/  IADD3 R169, P2, R177, R20.reuse, RZ ;  /* 0x00000014b1a97210 */ /* 0x080fe20007f5e0ff */
[----:B------:R-:W-:Y:S01]  /*12c0*/  UIADD3.X UR5, UR5, 0x40000040, URZ, UP0, !UPT ;  /* 0x4000004005057890 */ /* 0x000fe200087fe43f */
[----:B------:R-:W-:Y:S01]  /*12d0*/  IADD3 R171, P4, R181, R20, RZ ;  /* 0x00000014b5ab7210 */ /* 0x000fe20007f9e0ff */
[----:B------:R-:W-:Y:S01]  /*12e0*/  IMAD.MOV.U32 R4, RZ, RZ, RZ ;  /* 0x000000ffff047224 */ /* 0x000fe200078e00ff */
[----:B------:R-:W-:Y:S01]  /*12f0*/  LEA.HI.X.SX32 R173, R173, R166, 0x1, P6 ;  /* 0x000000a6adad7211 */ /* 0x000fe200030f0eff */
[----:B------:R-:W-:Y:S01]  /*1300*/  UMOV UR4, URZ ;  /* 0x0000003f00047c82 */ /* 0x000fe20008000000 */
[-C--:B------:R-:W-:Y:S01]  /*1310*/  IADD3 R168, P5, R175, R20.reuse, RZ ;  /* 0x00000014afa87210 */ /* 0x080fe20007fbe0ff */
[----:B------:R-:W-:Y:S01]  /*1320*/  ULDC UR13, c[0x0][0x238] ;  /* 0x00008e00000d7ab9 */ /* 0x000fe20000000800 */
[-C--:B------:R-:W-:Y:S01]  /*1330*/  IADD3 R170, P1, R179, R20.reuse, RZ ;  /* 0x00000014b3aa7210 */ /* 0x080fe20007f3e0ff */
[----:B------:R-:W-:Y:S01]  /*1340*/  UMOV UR19, UR5 ;  /* 0x0000000500137c82 */ /* 0x000fe20008000000 */
[-C--:B------:R-:W-:Y:S01]  /*1350*/  IADD3 R172, P3, R183, R20.reuse, RZ ;  /* 0x00000014b7ac7210 */ /* 0x080fe20007f7e0ff */
[----:B------:R-:W-:Y:S01]  /*1360*/  UIADD3.64 UR22, UR18, 0x2, URZ ;  /* 0x0000000212167897 */ /* 0x000fe2000fffe03f */
[----:B------:R-:W-:Y:S01]  /*1370*/  IADD3 R174, P6, R185, R20, RZ ;  /* 0x00000014b9ae7210 */ /* 0x000fe20007fde0ff */
[----:B------:R-:W-:Y:S01]  /*1380*/  UIADD3.64 UR26, UR18, 0x4, URZ ;  /* 0x00000004121a7897 */ /* 0x000fe2000fffe03f */
[-C--:B------:R-:W-:Y:S01]  /*1390*/  LEA.HI.X.SX32 R177, R177, R166.reuse, 0x1, P2 ;  /* 0x000000a6b1b17211 */ /* 0x080fe200010f0eff */
[----:B------:R-:W-:Y:S01]  /*13a0*/  UMOV UR5, URZ ;  /* 0x0000003f00057c82 */ /* 0x000fe20008000000 */
[----:B------:R-:W-:-:S02]  /*13b0*/  LEA.HI.X.SX32 R181, R181, R166, 0x1, P4 ;  /* 0x000000a6b5b57211 */ /* 0x000fc400020f0eff */
[----:B------:R-:W-:Y:S02]  /*13c0*/  LEA.HI.X.SX32 R175, R175, R166, 0x1, P5 ;  /* 0x000000a6afaf7211 */ /* 0x000fe400028f0eff */
[----:B------:R-:W-:Y:S02]  /*13d0*/  IADD3 R178, P2, R189, R20, RZ ;  /* 0x00000014bdb27210 */ /* 0x000fe40007f5e0ff */
[----:B------:R-:W-:Y:S02]  /*13e0*/  LEA.HI.X.SX32 R179, R179, R166, 0x1, P1 ;  /* 0x000000a6b3b37211 */ /* 0x000fe400008f0eff */
[----:B------:R-:W-:Y:S02]  /*13f0*/  IADD3 R182, P4, R193, R20, RZ ;  /* 0x00000014c1b67210 */ /* 0x000fe40007f9e0ff */
[-C--:B------:R-:W-:Y:S02]  /*1400*/  LEA.HI.X.SX32 R183, R183, R166.reuse, 0x1, P3 ;  /* 0x000000a6b7b77211 */ /* 0x080fe400018f0eff */
[----:B------:R-:W-:-:S02]  /*1410*/  LEA.HI.X.SX32 R185, R185, R166, 0x1, P6 ;  /* 0x000000a6b9b97211 */ /* 0x000fc400030f0eff */
[-C--:B------:R-:W-:Y:S02]  /*1420*/  IADD3 R176, P5, R187, R20.reuse, RZ ;  /* 0x00000014bbb07210 */ /* 0x080fe40007fbe0ff */
[-C--:B------:R-:W-:Y:S02]  /*1430*/  IADD3 R180, P1, R191, R20.reuse, RZ ;  /* 0x00000014bfb47210 */ /* 0x080fe40007f3e0ff */
[-C--:B------:R-:W-:Y:S02]  /*1440*/  IADD3 R184, P3, R195, R20.reuse, RZ ;  /* 0x00000014c3b87210 */ /* 0x080fe40007f7e0ff */
[----:B------:R-:W-:Y:S02]  /*1450*/  IADD3 R186, P6, R197, R20, RZ ;  /* 0x00000014c5ba7210 */ /* 0x000fe40007fde0ff */
[-C--:B------:R-:W-:Y:S02]  /*1460*/  LEA.HI.X.SX32 R189, R189, R166.reuse, 0x1, P2 ;  /* 0x000000a6bdbd7211 */ /* 0x080fe400010f0eff */
        /* <DEDUP_REMOVED lines=33> */
[----:B------:R-:W-:Y:S02]  /*1680*/  IADD3 R12, P3, R20, R27, RZ ;  /* 0x0000001b140c7210 */ /* 0x000fe40007f7e0ff */
[----:B------:R-:W-:Y:S02]  /*1690*/  IADD3 R10, P6, R25, R20, RZ ;  /* 0x00000014190a7210 */ /* 0x000fe40007fde0ff */
[-C--:B------:R-:W-:Y:S02]  /*16a0*/  LEA.HI.X.SX32 R8, R3, R166.reuse, 0x1, P2 ;  /* 0x000000a603087211 */ /* 0x080fe400010f0eff */
[----:B------:R-:W-:-:S02]  /*16b0*/  LEA.HI.X.SX32 R6, R5, R166, 0x1, P4 ;  /* 0x000000a605067211 */ /* 0x000fc400020f0eff */
[-C--:B------:R-:W-:Y:S02]  /*16c0*/  LEA.HI.X.SX32 R9, R9, R166.reuse, 0x1, P5 ;  /* 0x000000a609097211 */ /* 0x080fe400028f0eff */
[-C--:B------:R-:W-:Y:S02]  /*16d0*/  LEA.HI.X.SX32 R7, R7, R166.reuse, 0x1, P1 ;  /* 0x000000a607077211 */ /* 0x080fe400008f0eff */
[-C--:B------:R-:W-:Y:S02]  /*16e0*/  LEA.HI.X.SX32 R5, R27, R166.reuse, 0x1, P3 ;  /* 0x000000a61b057211 */ /* 0x080fe400018f0eff */
[----:B------:R-:W-:-:S07]  /*16f0*/  LEA.HI.X.SX32 R3, R25, R166, 0x1, P6 ;  /* 0x000000a619037211 */ /* 0x000fce00030f0eff */
.L_x_1:
[----:B------:R-:W-:Y:S02]  /*1700*/  SHF.R.S32.HI R69, RZ, 0x1f, R4 ;  /* 0x0000001fff457819 */ /* 0x000fe40000011404 */
[C---:B------:R-:W-:Y:S02]  /*1710*/  IADD3 R30, P1, R4.reuse, R21, RZ ;  /* 0x00000015041e7210 */ /* 0x040fe40007f3e0ff */
[----:B------:R-:W-:-:S03]  /*1720*/  IADD3 R28, P2, R4, R105, RZ ;  /* 0x00000069041c7210 */ /* 0x000fc60007f5e0ff */
[C---:B------:R-:W-:Y:S01]  /*1730*/  IMAD.X R31, R69.reuse, 0x1, R22, P1 ;  /* 0x00000001451f7824 */ /* 0x040fe200008e0616 */
[C---:B------:R-:W-:Y:S01]  /*1740*/  IADD3 R26, P1, R4.reuse, R107, RZ ;  /* 0x0000006b041a7210 */ /* 0x040fe20007f3e0ff */
[C---:B------:R-:W-:Y:S01]  /*1750*/  IMAD.X R29, R69.reuse, 0x1, R104, P2 ;  /* 0x00000001451d7824 */ /* 0x040fe200010e0668 */
[C---:B------:R-:W-:Y:S02]  /*1760*/  IADD3 R24, P2, R4.reuse, R109, RZ ;  /* 0x0000006d04187210 */ /* 0x040fe40007f5e0ff */
[----:B------:R0:W2:Y:S01]  /*1770*/  LDG.E.U8 R39, desc[UR16][R30.64] ;  /* 0x000000101e277981 */ /* 0x0000a2000c1e1100 */
[C---:B------:R-:W-:Y:S01]  /*1780*/  IMAD.X R27, R69.reuse, 0x1, R106, P1 ;  /* 0x00000001451b7824 */ /* 0x040fe200008e066a */
[C---:B------:R-:W-:Y:S01]  /*1790*/  IADD3 R36, P1, R4.reuse, R111, RZ ;  /* 0x0000006f04247210 */ /* 0x040fe20007f3e0ff */
[C---:B------:R-:W-:Y:S01]  /*17a0*/  IMAD.X R25, R69.reuse, 0x1, R108, P2 ;  /* 0x0000000145197824 */ /* 0x040fe200010e066c */
[C---:B------:R-:W-:Y:S01]  /*17b0*/  IADD3 R34, P2, R4.reuse, R113, RZ ;  /* 0x0000007104227210 */ /* 0x040fe20007f5e0ff */
[----:B------:R1:W3:Y:S02]  /*17c0*/  LDG.E.U8 R38, desc[UR16][R28.64] ;  /* 0x000000101c267981 */ /* 0x0002e4000c1e1100 */
[C---:B------:R-:W-:Y:S01]  /*17d0*/  IMAD.X R37, R69.reuse, 0x1, R110, P1 ;  /* 0x0000000145257824 */ /* 0x040fe200008e066e */
[C---:B------:R-:W-:Y:S01]  /*17e0*/  IADD3 R32, P1, R4.reuse, R117, RZ ;  /* 0x0000007504207210 */ /* 0x040fe20007f3e0ff */
[C---:B------:R-:W-:Y:S01]  /*17f0*/  IMAD.X R35, R69.reuse, 0x1, R112, P2 ;  /* 0x0000000145237824 */ /* 0x040fe200010e0670 */
[C---:B0-----:R-:W-:Y:S01]  /*1800*/  IADD3 R30, P2, R4.reuse, R23, RZ ;  /* 0x00000017041e7210 */ /* 0x041fe20007f5e0ff */
[----:B------:R0:W4:Y:S02]  /*1810*/  LDG.E.U8 R41, desc[UR16][R26.64] ;  /* 0x000000101a297981 */ /* 0x000124000c1e1100 */
[C---:B------:R-:W-:Y:S01]  /*1820*/  IMAD.X R33, R69.reuse, 0x1, R116, P1 ;  /* 0x0000000145217824 */ /* 0x040fe200008e0674 */
[----:B-1----:R-:W-:Y:S01]  /*1830*/  IADD3 R28, P1, R4, R119, RZ ;  /* 0x00000077041c7210 */ /* 0x002fe20007f3e0ff */
[----:B------:R1:W5:Y:S01]  /*1840*/  LDG.E.U8 R40, desc[UR16][R24.64] ;  /* 0x0000001018287981 */ /* 0x000362000c1e1100 */
[----:B------:R-:W-:-:S03]  /*1850*/  IMAD.X R31, R69, 0x1, R114, P2 ;  /* 0x00000001451f7824 */ /* 0x000fc600010e0672 */
[----:B------:R-:W-:Y:S01]  /*1860*/  IMAD.X R29, R69, 0x1, R118, P1 ;  /* 0x00000001451d7824 */ /* 0x000fe200008e0676 */
[C---:B0-----:R-:W-:Y:S01]  /*1870*/  IADD3 R26, P2, R4.reuse, R121, RZ ;  /* 0x00000079041a7210 */ /* 0x041fe20007f5e0ff */
[----:B------:R0:W3:Y:S01]  /*1880*/  LDG.E.U8 R43, desc[UR16][R36.64] ;  /* 0x00000010242b7981 */ /* 0x0000e2000c1e1100 */
[----:B-1----:R-:W-:-:S03]  /*1890*/  IADD3 R24, P1, R4, R123, RZ ;  /* 0x0000007b04187210 */ /* 0x002fc60007f3e0ff */
[----:B------:R1:W5:Y:S01]  /*18a0*/  LDG.E.U8 R42, desc[UR16][R34.64] ;  /* 0x00000010222a7981 */ /* 0x000362000c1e1100 */
[C---:B------:R-:W-:Y:S02]  /*18b0*/  IMAD.X R27, R69.reuse, 0x1, R120, P2 ;  /* 0x00000001451b7824 */ /* 0x040fe400010e0678 */
[----:B------:R-:W-:Y:S01]  /*18c0*/  IMAD.X R25, R69, 0x1, R122, P1 ;  /* 0x0000000145197824 */ /* 0x000fe200008e067a */
[C---:B0-----:R-:W-:Y:S01]  /*18d0*/  IADD3 R36, P2, R4.reuse, R125, RZ ;  /* 0x0000007d04247210 */ /* 0x041fe20007f5e0ff */
[----:B------:R0:W5:Y:S01]  /*18e0*/  LDG.E.U8 R45, desc[UR16][R32.64] ;  /* 0x00000010202d7981 */ /* 0x000162000c1e1100 */
        /* <DEDUP_REMOVED lines=50> */
[----:B------:R-:W-:-:S03]  /*1c10*/  IMAD.X R33, R69, 0x1, R146, P2 ;  /* 0x0000000145217824 */ /* 0x000fc600010e0692 */
[----:B------:R1:W5:Y:S01]  /*1c20*/  LDG.E.U8 R67, desc[UR16][R24.64] ;  /* 0x0000001018437981 */ /* 0x000362000c1e1100 */
[----:B------:R-:W-:Y:S01]  /*1c30*/  IMAD.X R31, R69, 0x1, R152, P1 ;  /* 0x00000001451f7824 */ /* 0x000fe200008e0698 */
[C---:B0-----:R-:W-:Y:S02]  /*1c40*/  IADD3 R28, P2, R4.reuse, R157, RZ ;  /* 0x0000009d041c7210 */ /* 0x041fe40007f5e0ff */
[----:B------:R-:W5:Y:S01]  /*1c50*/  LDG.E.U8 R37, desc[UR16][R36.64] ;  /* 0x0000001024257981 */ /* 0x000f62000c1e1100 */
[----:B-1----:R-:W-:-:S03]  /*1c60*/  IADD3 R26, P3, R4, R163, RZ ;  /* 0x000000a3041a7210 */ /* 0x002fc60007f7e0ff */
[----:B------:R0:W5:Y:S01]  /*1c70*/  LDG.E.U8 R34, desc[UR16][R34.64] ;  /* 0x0000001022227981 */ /* 0x000162000c1e1100 */
[----:B------:R-:W-:Y:S01]  /*1c80*/  IADD3 R24, P1, R4, R147, RZ ;  /* 0x0000009304187210 */ /* 0x000fe20007f3e0ff */
[C---:B------:R-:W-:Y:S02]  /*1c90*/  IMAD.X R29, R69.reuse, 0x1, R156, P2 ;  /* 0x00000001451d7824 */ /* 0x040fe400010e069c */
[----:B------:R-:W5:Y:S01]  /*1ca0*/  LDG.E.U8 R32, desc[UR16][R32.64] ;  /* 0x0000001020207981 */ /* 0x000f62000c1e1100 */
[C---:B------:R-:W-:Y:S02]  /*1cb0*/  IMAD.X R27, R69.reuse, 0x1, R162, P3 ;  /* 0x00000001451b7824 */ /* 0x040fe400018e06a2 */
[----:B------:R-:W-:Y:S01]  /*1cc0*/  IMAD.X R25, R69, 0x1, R158, P1 ;  /* 0x0000000145197824 */ /* 0x000fe200008e069e */
[----:B------:R-:W5:Y:S04]  /*1cd0*/  LDG.E.U8 R30, desc[UR16][R30.64] ;  /* 0x000000101e1e7981 */ /* 0x000f68000c1e1100 */
[----:B------:R-:W5:Y:S04]  /*1ce0*/  LDG.E.U8 R28, desc[UR16][R28.64] ;  /* 0x000000101c1c7981 */ /* 0x000f68000c1e1100 */
[----:B------:R-:W5:Y:S04]  /*1cf0*/  LDG.E.U8 R36, desc[UR16][R26.64] ;  /* 0x000000101a247981 */ /* 0x000f68000c1e1100 */
[----:B------:R-:W5:Y:S01]  /*1d00*/  LDG.E.U8 R24, desc[UR16][R24.64] ;  /* 0x0000001018187981 */ /* 0x000f62000c1e1100 */
[----:B------:R-:W-:-:S02]  /*1d10*/  USHF.R.S32.HI UR7, URZ, 0x1f, UR4 ;  /* 0x0000001f3f077899 */ /* 0x000fc40008011404 */
[C---:B------:R-:W-:Y:S01]  /*1d20*/  IADD3 RZ, P1, R20.reuse, UR4, RZ ;  /* 0x0000000414ff7c10 */ /* 0x040fe2000ff3e0ff */
[----:B------:R-:W-:Y:S01]  /*1d30*/  VIADD R220, R20, UR4 ;  /* 0x0000000414dc7c36 */ /* 0x000fe20008000000 */
[----:B0-----:R-:W0:Y:S01]  /*1d40*/  S2R R35, SR_TID.X ;  /* 0x0000000000237919 */ /* 0x001e220000002100 */
[----:B------:R-:W-:Y:S02]  /*1d50*/  USHF.R.S32.HI UR11, URZ, 0x1f, UR4 ;  /* 0x0000001f3f0b7899 */ /* 0x000fe40008011404 */
[----:B------:R-:W-:Y:S02]  /*1d60*/  IADD3 RZ, P2, R167, UR4, RZ ;  /* 0x00000004a7ff7c10 */ /* 0x000fe4000ff5e0ff */
[----:B------:R-:W-:Y:S01]  /*1d70*/  IADD3.X R221, R166, UR7, RZ, P1, !PT ;  /* 0x00000007a6dd7c10 */ /* 0x000fe20008ffe4ff */
[----:B------:R-:W-:Y:S01]  /*1d80*/  BAR.SYNC.DEFER_BLOCKING 0x0 ;  /* 0x0000000000007b1d */ /* 0x000fe20000010000 */
[----:B------:R-:W-:Y:S02]  /*1d90*/  IADD3 RZ, P1, R12, UR4, RZ ;  /* 0x000000040cff7c10 */ /* 0x000fe4000ff3e0ff */
[----:B0-----:R-:W-:-:S04]  /*1da0*/  LOP3.LUT R244, R35, 0x7f, RZ, 0xc0, !PT ;  /* 0x0000007f23f47812 */ /* 0x001fc800078ec0ff */
[----:B------:R-:W-:Y:S01]  /*1db0*/  LOP3.LUT R235, R244, 0x10, RZ, 0x3c, !PT ;  /* 0x00000010f4eb7812 */ /* 0x000fe200078e3cff */
[----:B--2---:R-:W-:Y:S04]  /*1dc0*/  STS.U8 [R244+UR6], R39 ;  /* 0x00000027f4007988 */ /* 0x004fe80008000006 */
[----:B----4-:R-:W-:Y:S04]  /*1dd0*/  STS.U8 [R244+UR6+0x100], R41 ;  /* 0x00010029f4007988 */ /* 0x010fe80008000006 */
[----:B---3--:R-:W-:Y:S04]  /*1de0*/  STS.U8 [R244+UR6+0x200], R43 ;  /* 0x0002002bf4007988 */ /* 0x008fe80008000006 */
[----:B-----5:R-:W-:Y:S04]  /*1df0*/  STS.U8 [R244+UR6+0x300], R45 ;  /* 0x0003002df4007988 */ /* 0x020fe80008000006 */
[----:B------:R-:W-:Y:S04]  /*1e00*/  STS.U8 [R244+UR6+0x400], R47 ;  /* 0x0004002ff4007988 */ /* 0x000fe80008000006 */
        /* <DEDUP_REMOVED lines=24> */
[----:B------:R0:W-:Y:S04]  /*1f90*/  STS.U8 [R235+UR6+0xd80], R28 ;  /* 0x000d801ceb007988 */ /* 0x0001e80008000006 */
[----:B------:R-:W-:Y:S04]  /*1fa0*/  STS.U8 [R235+UR6+0xe80], R36 ;  /* 0x000e8024eb007988 */ /* 0x000fe80008000006 */
[----:B------:R1:W-:Y:S01]  /*1fb0*/  STS.U8 [R235+UR6+0xf80], R24 ;  /* 0x000f8018eb007988 */ /* 0x0003e20008000006 */
[----:B------:R2:W-:Y:S06]  /*1fc0*/  MEMBAR.ALL.CTA ;  /* 0x0000000000007992 */ /* 0x0005ec0000008000 */
[----:B--2---:R-:W2:Y:S02]  /*1fd0*/  FENCE.VIEW.ASYNC.S ;  /* 0x00000000000073c6 */ /* 0x004ea40000000000 */
[----:B--2---:R-:W-:Y:S06]  /*1fe0*/  BAR.SYNC.DEFER_BLOCKING 0x0 ;  /* 0x0000000000007b1d */ /* 0x004fec0000010000 */
[----:B------:R-:W2:Y:S01]  /*1ff0*/  LDG.E.U8 R220, desc[UR16][R220.64] ;  /* 0x00000010dcdc7981 */ /* 0x000ea2000c1e1100 */
[----:B------:R-:W-:Y:S01]  /*2000*/  IADD3.X R27, R5, UR7, RZ, P1, !PT ;  /* 0x00000007051b7c10 */ /* 0x000fe20008ffe4ff */
[----:B------:R-:W-:Y:S01]  /*2010*/  VIADD R26, R12, UR4 ;  /* 0x000000040c1a7c36 */ /* 0x000fe20008000000 */
[----:B0-----:R-:W-:Y:S01]  /*2020*/  IADD3 R28, P1, R174, UR4, RZ ;  /* 0x00000004ae1c7c10 */ /* 0x001fe2000ff3e0ff */
[----:B------:R-:W-:Y:S01]  /*2030*/  VIADD R242, R167, UR4 ;  /* 0x00000004a7f27c36 */ /* 0x000fe20008000000 */
[----:B------:R-:W-:-:S02]  /*2040*/  IADD3.X R243, R173, UR7, RZ, P2, !PT ;  /* 0x00000007adf37c10 */ /* 0x000fc400097fe4ff */
[----:B------:R-:W-:Y:S01]  /*2050*/  IADD3 R240, P2, R176, UR4, RZ ;  /* 0x00000004b0f07c10 */ /* 0x000fe2000ff5e0ff */
[----:B------:R0:W3:Y:S01]  /*2060*/  LDG.E.U8 R234, desc[UR16][R26.64] ;  /* 0x000000101aea7981 */ /* 0x0000e2000c1e1100 */
[----:B------:R-:W-:Y:S02]  /*2070*/  IADD3.X R29, R185, UR11, RZ, P1, !PT ;  /* 0x0000000bb91d7c10 */ /* 0x000fe40008ffe4ff */
[----:B------:R-:W-:Y:S01]  /*2080*/  IADD3 R228, P1, R178, UR4, RZ ;  /* 0x00000004b2e47c10 */ /* 0x000fe2000ff3e0ff */
[----:B------:R-:W4:Y:S01]  /*2090*/  LDG.E.U8 R242, desc[UR16][R242.64] ;  /* 0x00000010f2f27981 */ /* 0x000f22000c1e1100 */
[----:B------:R-:W-:Y:S02]  /*20a0*/  IADD3.X R241, R187, UR11, RZ, P2, !PT ;  /* 0x0000000bbbf17c10 */ /* 0x000fe400097fe4ff */
[----:B-1----:R-:W-:Y:S01]  /*20b0*/  IADD3 R24, P2, R190, UR4, RZ ;  /* 0x00000004be187c10 */ /* 0x002fe2000ff5e0ff */
[----:B------:R-:W5:Y:S01]  /*20c0*/  LDG.E.U8 R219, desc[UR16][R28.64] ;  /* 0x000000101cdb7981 */ /* 0x000f62000c1e1100 */
[----:B------:R-:W-:-:S02]  /*20d0*/  IADD3.X R229, R189, UR11, RZ, P1, !PT ;  /* 0x0000000bbde57c10 */ /* 0x000fc40008ffe4ff */
[----:B------:R-:W-:Y:S01]  /*20e0*/  IADD3 R232, P1, R192, UR4, RZ ;  /* 0x00000004c0e87c10 */ /* 0x000fe2000ff3e0ff */
[----:B------:R-:W4:Y:S01]  /*20f0*/  LDG.E.U8 R240, desc[UR16][R240.64] ;  /* 0x00000010f0f07981 */ /* 0x000f22000c1e1100 */
[----:B------:R-:W-:Y:S02]  /*2100*/  IADD3.X R25, R203, UR11, RZ, P2, !PT ;  /* 0x0000000bcb197c10 */ /* 0x000fe400097fe4ff */
[----:B0-----:R-:W-:Y:S02]  /*2110*/  IADD3 R26, P2, R194, UR4, RZ ;  /* 0x00000004c21a7c10 */ /* 0x001fe4000ff5e0ff */
[----:B------:R-:W-:Y:S01]  /*2120*/  IADD3 R32, P3, R208, UR4, RZ ;  /* 0x00000004d0207c10 */ /* 0x000fe2000ff7e0ff */
[----:B------:R0:W3:Y:S01]  /*2130*/  LDG.E.U8 R225, desc[UR16][R24.64] ;  /* 0x0000001018e17981 */ /* 0x0000e2000c1e1100 */
[----:B------:R-:W-:Y:S02]  /*2140*/  IADD3.X R233, R205, UR11, RZ, P1, !PT ;  /* 0x0000000bcde97c10 */ /* 0x000fe40008ffe4ff */
[----:B------:R-:W-:Y:S01]  /*2150*/  IADD3 R236, P1, R210, UR4, RZ ;  /* 0x00000004d2ec7c10 */ /* 0x000fe2000ff3e0ff */
[----:B------:R-:W-:Y:S01]  /*2160*/  VIADD R30, R168, UR4 ;  /* 0x00000004a81e7c36 */ /* 0x000fe20008000000 */
[----:B------:R-:W-:Y:S01]  /*2170*/  IADD3.X R27, R207, UR11, RZ, P2, !PT ;  /* 0x0000000bcf1b7c10 */ /* 0x000fe200097fe4ff */
[----:B------:R-:W-:Y:S01]  /*2180*/  USHF.R.S32.HI UR9, URZ, 0x1f, UR4 ;  /* 0x0000001f3f097899 */ /* 0x000fe20008011404 */
[----:B------:R-:W-:Y:S01]  /*2190*/  IADD3.X R237, R13, UR11, RZ, P1, !PT ;  /* 0x0000000b0ded7c10 */ /* 0x000fe20008ffe4ff */
[----:B------:R-:W4:Y:S01]  /*21a0*/  LDG.E.U8 R232, desc[UR16][R232.64] ;  /* 0x00000010e8e87981 */ /* 0x000f22000c1e1100 */
[----:B------:R-:W-:-:S02]  /*21b0*/  IADD3 R226, P2, R212, UR4, RZ ;  /* 0x00000004d4e27c10 */ /* 0x000fc4000ff5e0ff */
[----:B------:R-:W-:Y:S01]  /*21c0*/  IADD3 RZ, P1, R168, UR4, RZ ;  /* 0x00000004a8ff7c10 */ /* 0x000fe2000ff3e0ff */
[----:B------:R1:W4:Y:S01]  /*21d0*/  LDG.E.U8 R241, desc[UR16][R26.64] ;  /* 0x000000101af17981 */ /* 0x000322000c1e1100 */
[----:B------:R-:W-:Y:S02]  /*21e0*/  IADD3.X R33, R15, UR11, RZ, P3, !PT ;  /* 0x0000000b0f217c10 */ /* 0x000fe40009ffe4ff */
[----:B------:R-:W-:Y:S01]  /*21f0*/  IADD3.X R227, R11, UR11, RZ, P2, !PT ;  /* 0x0000000b0be37c10 */ /* 0x000fe200097fe4ff */
[----:B------:R-:W4:Y:S01]  /*2200*/  LDG.E.U8 R228, desc[UR16][R228.64] ;  /* 0x00000010e4e47981 */ /* 0x000f22000c1e1100 */
[----:B0-----:R-:W-:Y:S02]  /*2210*/  IADD3 R24, P2, R180, UR4, RZ ;  /* 0x00000004b4187c10 */ /* 0x001fe4000ff5e0ff */
[----:B------:R-:W-:Y:S01]  /*2220*/  IADD3.X R31, R175, UR7, RZ, P1, !PT ;  /* 0x00000007af1f7c10 */ /* 0x000fe20008ffe4ff */
[----:B------:R0:W4:Y:S01]  /*2230*/  LDG.E.U8 R243, desc[UR16][R32.64] ;  /* 0x0000001020f37981 */ /* 0x000122000c1e1100 */
[----:B------:R-:W-:-:S02]  /*2240*/  IADD3 R28, P3, R196, UR4, RZ ;  /* 0x00000004c41c7c10 */ /* 0x000fc4000ff7e0ff */
[----:B-1----:R-:W-:Y:S01]  /*2250*/  IADD3 R26, P1, R214, UR4, RZ ;  /* 0x00000004d61a7c10 */ /* 0x002fe2000ff3e0ff */
[----:B------:R1:W4:Y:S01]  /*2260*/  LDG.E.U8 R226, desc[UR16][R226.64] ;  /* 0x00000010e2e27981 */ /* 0x000322000c1e1100 */
[----:B------:R-:W-:Y:S02]  /*2270*/  IADD3.X R25, R191, UR11, RZ, P2, !PT ;  /* 0x0000000bbf197c10 */ /* 0x000fe400097fe4ff */
[----:B------:R-:W-:Y:S01]  /*2280*/  IADD3.X R27, R9, UR11, RZ, P1, !PT ;  /* 0x0000000b091b7c10 */ /* 0x000fe20008ffe4ff */
[----:B------:R-:W4:Y:S01]  /*2290*/  LDG.E.U8 R231, desc[UR16][R30.64] ;  /* 0x000000101ee77981 */ /* 0x000f22000c1e1100 */
[----:B------:R-:W-:Y:S02]  /*22a0*/  IADD3.X R29, R209, UR11, RZ, P3, !PT ;  /* 0x0000000bd11d7c10 */ /* 0x000fe40009ffe4ff */
[C---:B0-----:R-:W-:Y:S01]  /*22b0*/  LOP3.LUT R32, R35.reuse, 0x1, RZ, 0xc0, !PT ;  /* 0x0000000123207812 */ /* 0x041fe200078ec0ff */
[----:B------:R0:W4:Y:S01]  /*22c0*/  LDG.E.U8 R230, desc[UR16][R24.64] ;  /* 0x0000001018e67981 */ /* 0x000122000c1e1100 */
[----:B------:R-:W-:-:S02]  /*22d0*/  LOP3.LUT R33, R35, 0x1c, RZ, 0xc0, !PT ;  /* 0x0000001c23217812 */ /* 0x000fc400078ec0ff */
[----:B------:R-:W-:Y:S01]  /*22e0*/  IADD3 RZ, P1, R169, UR4, RZ ;  /* 0x00000004a9ff7c10 */ /* 0x000fe2000ff3e0ff */
[----:B------:R0:W4:Y:S01]  /*22f0*/  LDG.E.U8 R224, desc[UR16][R28.64] ;  /* 0x000000101ce07981 */ /* 0x000122000c1e1100 */
[----:B------:R-:W-:Y:S01]  /*2300*/  IADD3 RZ, P2, R170, UR4, RZ ;  /* 0x00000004aaff7c10 */ /* 0x000fe2000ff5e0ff */
[----:B------:R-:W-:Y:S01]  /*2310*/  IMAD R32, R32, 0x2, R33 ;  /* 0x0000000220207824 */ /* 0x000fe200078e0221 */
[----:B-1----:R-:W-:Y:S01]  /*2320*/  SHF.R.U32.HI R227, RZ, 0x1, R35 ;  /* 0x00000001ffe37819 */ /* 0x002fe20000011623 */
[----:B------:R1:W4:Y:S01]  /*2330*/  LDG.E.U8 R247, desc[UR16][R26.64] ;  /* 0x000000101af77981 */ /* 0x000322000c1e1100 */
[----:B------:R-:W-:Y:S02]  /*2340*/  IADD3.X R33, R179, UR7, RZ, P2, !PT ;  /* 0x00000007b3217c10 */ /* 0x000fe400097fe4ff */
[----:B0-----:R-:W-:Y:S01]  /*2350*/  IADD3.X R25, R177, UR7, RZ, P1, !PT ;  /* 0x00000007b1197c10 */ /* 0x001fe20008ffe4ff */
[----:B------:R-:W4:Y:S01]  /*2360*/  LDG.E.U8 R236, desc[UR16][R236.64] ;  /* 0x00000010ecec7981 */ /* 0x000f22000c1e1100 */
[----:B------:R-:W-:-:S02]  /*2370*/  IADD3 RZ, P1, R171, UR4, RZ ;  /* 0x00000004abff7c10 */ /* 0x000fc4000ff3e0ff */
[----:B------:R-:W-:Y:S01]  /*2380*/  IADD3 R28, P2, R172, UR4, RZ ;  /* 0x00000004ac1c7c10 */ /* 0x000fe2000ff5e0ff */
[----:B------:R-:W-:Y:S01]  /*2390*/  VIADD R24, R169, UR4 ;  /* 0x00000004a9187c36 */ /* 0x000fe20008000000 */
[----:B------:R-:W-:Y:S02]  /*23a0*/  IADD3.X R31, R181, UR9, RZ, P1, !PT ;  /* 0x00000009b51f7c10 */ /* 0x000fe40008ffe4ff */
[----:B------:R-:W-:Y:S02]  /*23b0*/  SGXT.U32 R227, R227, 0x1 ;  /* 0x00000001e3e3781a */ /* 0x000fe40000000000 */
[----:B------:R-:W-:Y:S01]  /*23c0*/  IADD3 R248, P1, R182, UR4, RZ ;  /* 0x00000004b6f87c10 */ /* 0x000fe2000ff3e0ff */
[----:B------:R0:W4:Y:S01]  /*23d0*/  LDG.E.U8 R246, desc[UR16][R24.64] ;  /* 0x0000001018f67981 */ /* 0x000122000c1e1100 */
[----:B------:R-:W-:Y:S02]  /*23e0*/  IADD3.X R29, R183, UR11, RZ, P2, !PT ;  /* 0x0000000bb71d7c10 */ /* 0x000fe400097fe4ff */
[----:B------:R-:W-:-:S02]  /*23f0*/  IADD3 R36, P2, R184, UR4, RZ ;  /* 0x00000004b8247c10 */ /* 0x000fc4000ff5e0ff */
[----:B------:R-:W-:Y:S01]  /*2400*/  LOP3.LUT R227, R32, R227, RZ, 0xfc, !PT ;  /* 0x000000e320e37212 */ /* 0x000fe200078efcff */
[----:B------:R-:W-:Y:S01]  /*2410*/  VIADD R32, R170, UR4 ;  /* 0x00000004aa207c36 */ /* 0x000fe20008000000 */
[----:B------:R-:W-:Y:S01]  /*2420*/  IADD3.X R249, R193, UR11, RZ, P1, !PT ;  /* 0x0000000bc1f97c10 */ /* 0x000fe20008ffe4ff */
[----:B------:R-:W-:Y:S01]  /*2430*/  VIADD R30, R171, UR4 ;  /* 0x00000004ab1e7c36 */ /* 0x000fe20008000000 */
[----:B-1----:R-:W-:Y:S01]  /*2440*/  IADD3 R26, P1, R186, UR4, RZ ;  /* 0x00000004ba1a7c10 */ /* 0x002fe2000ff3e0ff */
[----:B------:R-:W4:Y:S01]  /*2450*/  LDG.E.U8 R238, desc[UR16][R28.64] ;  /* 0x000000101cee7981 */ /* 0x000f22000c1e1100 */
[----:B------:R-:W-:Y:S02]  /*2460*/  IADD3.X R37, R195, UR11, RZ, P2, !PT ;  /* 0x0000000bc3257c10 */ /* 0x000fe400097fe4ff */
[----:B0-----:R-:W-:Y:S01]  /*2470*/  IADD3 R24, P2, R188, UR4, RZ ;  /* 0x00000004bc187c10 */ /* 0x001fe2000ff5e0ff */
[----:B------:R0:W4:Y:S01]  /*2480*/  LDG.E.U8 R239, desc[UR16][R32.64] ;  /* 0x0000001020ef7981 */ /* 0x000122000c1e1100 */
[----:B------:R-:W-:-:S02]  /*2490*/  IADD3.X R27, R197, UR11, RZ, P1, !PT ;  /* 0x0000000bc51b7c10 */ /* 0x000fc40008ffe4ff */
[----:B------:R-:W-:Y:S01]  /*24a0*/  IADD3 R34, P1, R200, UR4, RZ ;  /* 0x00000004c8227c10 */ /* 0x000fe2000ff3e0ff */
[----:B------:R1:W4:Y:S01]  /*24b0*/  LDG.E.U8 R233, desc[UR16][R30.64] ;  /* 0x000000101ee97981 */ /* 0x000322000c1e1100 */
[----:B------:R-:W-:Y:S02]  /*24c0*/  IADD3.X R25, R201, UR11, RZ, P2, !PT ;  /* 0x0000000bc9197c10 */ /* 0x000fe400097fe4ff */
[----:B------:R-:W-:Y:S01]  /*24d0*/  IADD3.X R35, R211, UR11, RZ, P1, !PT ;  /* 0x0000000bd3237c10 */ /* 0x000fe20008ffe4ff */
[----:B------:R1:W4:Y:S01]  /*24e0*/  LDG.E.U8 R221, desc[UR16][R26.64] ;  /* 0x000000101add7981 */ /* 0x000322000c1e1100 */
[----:B0-----:R-:W-:-:S03]  /*24f0*/  IADD3 R32, P2, R202, UR4, RZ ;  /* 0x00000004ca207c10 */ /* 0x001fc6000ff5e0ff */
[----:B------:R0:W4:Y:S01]  /*2500*/  LDG.E.U8 R229, desc[UR16][R24.64] ;  /* 0x0000001018e57981 */ /* 0x000122000c1e1100 */
[----:B-1----:R-:W-:Y:S02]  /*2510*/  IADD3 R30, P1, R204, UR4, RZ ;  /* 0x00000004cc1e7c10 */ /* 0x002fe4000ff3e0ff */
[----:B------:R-:W-:Y:S01]  /*2520*/  IADD3.X R33, R213, UR11, RZ, P2, !PT ;  /* 0x0000000bd5217c10 */ /* 0x000fe200097fe4ff */
[----:B------:R-:W4:Y:S01]  /*2530*/  LDG.E.U8 R248, desc[UR16][R248.64] ;  /* 0x00000010f8f87981 */ /* 0x000f22000c1e1100 */
[----:B------:R-:W-:Y:S02]  /*2540*/  IADD3 R28, P2, R206, UR4, RZ ;  /* 0x00000004ce1c7c10 */ /* 0x000fe4000ff5e0ff */
[----:B------:R-:W-:Y:S01]  /*2550*/  IADD3.X R31, R19, UR11, RZ, P1, !PT ;  /* 0x0000000b131f7c10 */ /* 0x000fe20008ffe4ff */
[----:B------:R-:W4:Y:S01]  /*2560*/  LDG.E.U8 R237, desc[UR16][R36.64] ;  /* 0x0000001024ed7981 */ /* 0x000f22000c1e1100 */
[----:B------:R-:W-:Y:S02]  /*2570*/  IADD3 R250, P1, R18, UR4, RZ ;  /* 0x0000000412fa7c10 */ /* 0x000fe4000ff3e0ff */
[----:B------:R-:W-:Y:S01]  /*2580*/  IADD3.X R29, R17, UR11, RZ, P2, !PT ;  /* 0x0000000b111d7c10 */ /* 0x000fe200097fe4ff */
[----:B------:R-:W4:Y:S01]  /*2590*/  LDG.E.U8 R223, desc[UR16][R34.64] ;  /* 0x0000001022df7981 */ /* 0x000f22000c1e1100 */
[----:B------:R-:W-:-:S02]  /*25a0*/  IADD3 R26, P2, R16, UR4, RZ ;  /* 0x00000004101a7c10 */ /* 0x000fc4000ff5e0ff */
[----:B0-----:R-:W-:Y:S01]  /*25b0*/  IADD3 R24, P3, R14, UR4, RZ ;  /* 0x000000040e187c10 */ /* 0x001fe2000ff7e0ff */
[----:B------:R-:W4:Y:S01]  /*25c0*/  LDG.E.U8 R245, desc[UR16][R32.64] ;  /* 0x0000001020f57981 */ /* 0x000f22000c1e1100 */
[----:B------:R-:W-:Y:S02]  /*25d0*/  IADD3.X R251, R8, UR11, RZ, P1, !PT ;  /* 0x0000000b08fb7c10 */ /* 0x000fe40008ffe4ff */
[----:B------:R-:W-:Y:S01]  /*25e0*/  IADD3.X R27, R7, UR11, RZ, P2, !PT ;  /* 0x0000000b071b7c10 */ /* 0x000fe200097fe4ff */
[----:B------:R-:W4:Y:S01]  /*25f0*/  LDG.E.U8 R222, desc[UR16][R30.64] ;  /* 0x000000101ede7981 */ /* 0x000f22000c1e1100 */
[----:B------:R-:W-:Y:S02]  /*2600*/  IADD3.X R25, R6, UR11, RZ, P3, !PT ;  /* 0x0000000b06197c10 */ /* 0x000fe40009ffe4ff */
[----:B------:R-:W-:Y:S01]  /*2610*/  IADD3 R198, P1, R10, UR4, RZ ;  /* 0x000000040ac67c10 */ /* 0x000fe2000ff3e0ff */
[----:B------:R-:W4:Y:S04]  /*2620*/  LDG.E.U8 R250, desc[UR16][R250.64] ;  /* 0x00000010fafa7981 */ /* 0x000f28000c1e1100 */
[----:B------:R-:W4:Y:S04]  /*2630*/  LDG.E.U8 R249, desc[UR16][R28.64] ;  /* 0x000000101cf97981 */ /* 0x000f28000c1e1100 */
[----:B------:R-:W4:Y:S04]  /*2640*/  LDG.E.U8 R252, desc[UR16][R24.64] ;  /* 0x0000001018fc7981 */ /* 0x000f28000c1e1100 */
[----:B------:R0:W4:Y:S01]  /*2650*/  LDG.E.U8 R251, desc[UR16][R26.64] ;  /* 0x000000101afb7981 */ /* 0x000122000c1e1100 */
[----:B------:R-:W-:Y:S01]  /*2660*/  IADD3.X R199, R3, UR11, RZ, P1, !PT ;  /* 0x0000000b03c77c10 */ /* 0x000fe20008ffe4ff */
[----:B------:R-:W-:Y:S01]  /*2670*/  UMOV UR9, 0xc0000010 ;  /* 0xc000001000097882 */ /* 0x000fe20000000000 */
[----:B------:R-:W-:-:S03]  /*2680*/  UMOV UR11, 0xc0000010 ;  /* 0xc0000010000b7882 */ /* 0x000fc60000000000 */
[----:B------:R1:W4:Y:S01]  /*2690*/  LDG.E.U8 R198, desc[UR16][R198.64] ;  /* 0x00000010c6c67981 */ /* 0x000322000c1e1100 */
[----:B0-----:R-:W-:-:S06]  /*26a0*/  WARPGROUP.ARRIVE ;  /* 0x00000000000079c5 */ /* 0x001fcc0000000000 */
[----:B------:R-:W-:Y:S03]  /*26b0*/  QGMMA.64x128x32.F32.E4M3.E4M3 R24, gdesc[UR8], RZ, !UPT, gsb0 ;  /* 0x01e00000081879f3 */ /* 0x000fe6000c0008ff */
[----:B------:R-:W-:Y:S02]  /*26c0*/  WARPGROUP.DEPBAR.LE gsb0, 0x0 ;  /* 0x00008000000079c5 */ /* 0x000fe40000010000 */
[----:B------:R-:W-:Y:S01]  /*26d0*/  BAR.SYNC.DEFER_BLOCKING 0x0 ;  /* 0x0000000000007b1d */ /* 0x000fe20000010000 */
[----:B-1----:R-:W-:-:S05]  /*26e0*/  FMUL R199, R26, UR13 ;  /* 0x0000000d1ac77c20 */ /* 0x002fca0008400000 */
[----:B--2---:R0:W-:Y:S02]  /*26f0*/  STS.U8 [R244+UR6], R220 ;  /* 0x000000dcf4007988 */ /* 0x0041e40008000006 */
[----:B0-----:R-:W-:-:S05]  /*2700*/  FMUL R220, R27, UR13 ;  /* 0x0000000d1bdc7c20 */ /* 0x001fca0008400000 */
[----:B------:R-:W-:Y:S01]  /*2710*/  FMNMX R220, R199, R220, !PT ;  /* 0x000000dcc7dc7209 */ /* 0x000fe20007800000 */
[----:B------:R-:W-:-:S05]  /*2720*/  FMUL R199, R30, UR13 ;  /* 0x0000000d1ec77c20 */ /* 0x000fca0008400000 */
        /* <DEDUP_REMOVED lines=53> */
[----:B------:R-:W-:Y:S01]  /*2a80*/  FMUL R220, R83, UR13 ;  /* 0x0000000d53dc7c20 */ /* 0x000fe20008400000 */
[----:B---3--:R0:W-:Y:S04]  /*2a90*/  STS.U8 [R244+UR6+0x800], R225 ;  /* 0x000800e1f4007988 */ /* 0x0081e80008000006 */
[----:B------:R-:W-:Y:S01]  /*2aa0*/  FMNMX R199, R220, R199, !PT ;  /* 0x000000c7dcc77209 */ /* 0x000fe20007800000 */
[----:B------:R-:W-:Y:S01]  /*2ab0*/  FMUL R220, R86, UR13 ;  /* 0x0000000d56dc7c20 */ /* 0x000fe20008400000 */
[----:B-----5:R1:W-:Y:S01]  /*2ac0*/  STS.U8 [R244+UR6+0x400], R219 ;  /* 0x000400dbf4007988 */ /* 0x0203e20008000006 */
[----:B0-----:R-:W-:-:S03]  /*2ad0*/  LOP3.LUT R225, R244, 0x20, RZ, 0x3c, !PT ;  /* 0x00000020f4e17812 */ /* 0x001fc600078e3cff */
[----:B------:R-:W-:Y:S01]  /*2ae0*/  FMNMX R199, R220, R199, !PT ;  /* 0x000000c7dcc77209 */ /* 0x000fe20007800000 */
[----:B------:R-:W-:Y:S01]  /*2af0*/  FMUL R220, R87, UR13 ;  /* 0x0000000d57dc7c20 */ /* 0x000fe20008400000 */
[----:B----4-:R-:W-:Y:S01]  /*2b00*/  STS.U8 [R244+UR6+0xc00], R243 ;  /* 0x000c00f3f4007988 */ /* 0x010fe20008000006 */
[----:B-1----:R-:W-:-:S03]  /*2b10*/  LOP3.LUT R219, R244, 0x30, RZ, 0x3c, !PT ;  /* 0x00000030f4db7812 */ /* 0x002fc600078e3cff */
        /* <DEDUP_REMOVED lines=11> */
[----:B------:R0:W-:Y:S02]  /*2bd0*/  STS.U8 [R219+UR6+0xd80], R247 ;  /* 0x000d80f7db007988 */ /* 0x0001e40008000006 */
[----:B0-----:R-:W-:Y:S01]  /*2be0*/  FMNMX R219, R220, R199, !PT ;  /* 0x000000c7dcdb7209 */ /* 0x001fe20007800000 */
[----:B------:R-:W-:Y:S01]  /*2bf0*/  FMUL R199, R24, UR13 ;  /* 0x0000000d18c77c20 */ /* 0x000fe20008400000 */
[----:B------:R-:W-:-:S03]  /*2c00*/  FMUL R220, R25, UR13 ;  /* 0x0000000d19dc7c20 */ /* 0x000fc60008400000 */
[----:B------:R-:W0:Y:S02]  /*2c10*/  SHFL.BFLY PT, R224, R219, 0x2, 0x1f ;  /* 0x0c401f00dbe07f89 */ /* 0x000e2400000e0000 */
        /* <DEDUP_REMOVED lines=8> */
[----:B0-----:R-:W-:-:S04]  /*2ca0*/  FMNMX R224, R219, R224, !PT ;  /* 0x000000e0dbe07209 */ /* 0x001fc80007800000 */
[----:B------:R-:W-:Y:S01]  /*2cb0*/  FMNMX R220, R199, R220, !PT ;  /* 0x000000dcc7dc7209 */ /* 0x000fe20007800000 */
[----:B------:R-:W-:Y:S01]  /*2cc0*/  FMUL R199, R36, UR13 ;  /* 0x0000000d24c77c20 */ /* 0x000fe20008400000 */
[----:B------:R-:W0:Y:S04]  /*2cd0*/  SHFL.BFLY PT, R219, R224, 0x1, 0x1f ;  /* 0x0c201f00e0db7f89 */ /* 0x000e2800000e0000 */
        /* <DEDUP_REMOVED lines=8> */
[----:B------:R-:W-:Y:S02]  /*2d60*/  FMNMX R220, R199, R220, !PT ;  /* 0x000000dcc7dc7209 */ /* 0x000fe40007800000 */
[----:B0-----:R-:W-:Y:S01]  /*2d70*/  FMNMX R199, R224, R219, !PT ;  /* 0x000000dbe0c77209 */ /* 0x001fe20007800000 */
[----:B------:R-:W-:-:S03]  /*2d80*/  FMUL R219, R45, UR13 ;  /* 0x0000000d2ddb7c20 */ /* 0x000fc60008400000 */
[----:B------:R-:W-:Y:S02]  /*2d90*/  FMNMX R199, R199, R218, !PT ;  /* 0x000000dac7c77209 */ /* 0x000fe40007800000 */
[----:B------:R-:W-:Y:S01]  /*2da0*/  FMNMX R220, R219, R220, !PT ;  /* 0x000000dcdbdc7209 */ /* 0x000fe20007800000 */
[----:B------:R-:W-:Y:S02]  /*2db0*/  FMUL R219, R48, UR13 ;  /* 0x0000000d30db7c20 */ /* 0x000fe40008400000 */
[----:B------:R-:W-:-:S03]  /*2dc0*/  FFMA R26, R26, UR13, -R199 ;  /* 0x0000000d1a1a7c23 */ /* 0x000fc600080008c7 */
[----:B------:R-:W-:Y:S01]  /*2dd0*/  FMNMX R225, R219, R220, !PT ;  /* 0x000000dcdbe17209 */ /* 0x000fe20007800000 */
[----:B------:R-:W-:Y:S01]  /*2de0*/  FMUL R219, R26, 1.4426950216293334961 ;  /* 0x3fb8aa3b1adb7820 */ /* 0x000fe20000400000 */
[----:B------:R-:W-:-:S05]  /*2df0*/  FMUL R26, R49, UR13 ;  /* 0x0000000d311a7c20 */ /* 0x000fca0008400000 */
[----:B------:R-:W-:Y:S01]  /*2e00*/  FMNMX R225, R26, R225, !PT ;  /* 0x000000e11ae17209 */ /* 0x000fe20007800000 */
[----:B------:R-:W-:Y:S01]  /*2e10*/  FMUL R26, R52, UR13 ;  /* 0x0000000d341a7c20 */ /* 0x000fe20008400000 */
[----:B------:R-:W-:-:S04]  /*2e20*/  FFMA R27, R27, UR13, -R199 ;  /* 0x0000000d1b1b7c23 */ /* 0x000fc800080008c7 */
[----:B------:R-:W-:Y:S01]  /*2e30*/  FMNMX R225, R26, R225, !PT ;  /* 0x000000e11ae17209 */ /* 0x000fe20007800000 */
[----:B------:R-:W-:Y:S01]  /*2e40*/  FMUL R26, R53, UR13 ;  /* 0x0000000d351a7c20 */ /* 0x000fe20008400000 */
[----:B------:R-:W-:-:S04]  /*2e50*/  FMUL R220, R27, 1.4426950216293334961 ;  /* 0x3fb8aa3b1bdc7820 */ /* 0x000fc80000400000 */
        /* <DEDUP_REMOVED lines=32> */
[----:B------:R-:W-:-:S05]  /*3060*/  FMNMX R26, R27, R26, !PT ;  /* 0x0000001a1b1a7209 */ /* 0x000fca0007800000 */
[----:B------:R-:W0:Y:S02]  /*3070*/  SHFL.BFLY PT, R27, R26, 0x2, 0x1f ;  /* 0x0c401f001a1b7f89 */ /* 0x000e2400000e0000 */
[----:B0-----:R-:W-:-:S05]  /*3080*/  FMNMX R27, R26, R27, !PT ;  /* 0x0000001b1a1b7209 */ /* 0x001fca0007800000 */
[----:B------:R-:W0:Y:S02]  /*3090*/  SHFL.BFLY PT, R26, R27, 0x1, 0x1f ;  /* 0x0c201f001b1a7f89 */ /* 0x000e2400000e0000 */
[----:B0-----:R-:W-:Y:S01]  /*30a0*/  FMNMX R26, R27, R26, !PT ;  /* 0x0000001a1b1a7209 */ /* 0x001fe20007800000 */
[----:B------:R-:W-:-:S03]  /*30b0*/  FFMA R27, R86, UR13, -R199 ;  /* 0x0000000d561b7c23 */ /* 0x000fc600080008c7 */
[----:B------:R-:W-:-:S05]  /*30c0*/  FMNMX R86, R26, R217, !PT ;  /* 0x000000d91a567209 */ /* 0x000fca0007800000 */
[--C-:B------:R-:W-:Y:S01]  /*30d0*/  FFMA R24, R24, UR13, -R86.reuse ;  /* 0x0000000d18187c23 */ /* 0x100fe20008000856 */
[----:B------:R-:W-:-:S03]  /*30e0*/  FFMA R25, R25, UR13, -R86 ;  /* 0x0000000d19197c23 */ /* 0x000fc60008000856 */
[----:B------:R-:W-:Y:S01]  /*30f0*/  FMUL R24, R24, 1.4426950216293334961 ;  /* 0x3fb8aa3b18187820 */ /* 0x000fe20000400000 */
[----:B------:R-:W-:Y:S01]  /*3100*/  FMUL R25, R25, 1.4426950216293334961 ;  /* 0x3fb8aa3b19197820 */ /* 0x000fe20000400000 */
[----:B------:R-:W-:Y:S02]  /*3110*/  FFMA R26, R87, UR13, -R199 ;  /* 0x0000000d571a7c23 */ /* 0x000fe400080008c7 */
[----:B------:R0:W-:Y:S02]  /*3120*/  MUFU.EX2 R232, R24 ;  /* 0x0000001800e87308 */ /* 0x0001e40000000800 */
[----:B------:R-:W-:Y:S01]  /*3130*/  FMUL R26, R26, 1.4426950216293334961 ;  /* 0x3fb8aa3b1a1a7820 */ /* 0x000fe20000400000 */
[----:B0-----:R-:W-:-:S05]  /*3140*/  FFMA R24, R40, UR13, -R86 ;  /* 0x0000000d28187c23 */ /* 0x001fca0008000856 */
[----:B------:R0:W-:Y:S01]  /*3150*/  MUFU.EX2 R241, R25 ;  /* 0x0000001900f17308 */ /* 0x0001e20000000800 */
[----:B------:R-:W-:Y:S01]  /*3160*/  FMUL R27, R27, 1.4426950216293334961 ;  /* 0x3fb8aa3b1b1b7820 */ /* 0x000fe20000400000 */
[--C-:B------:R-:W-:Y:S01]  /*3170*/  FFMA R28, R28, UR13, -R86.reuse ;  /* 0x0000000d1c1c7c23 */ /* 0x100fe20008000856 */
[----:B0-----:R-:W-:Y:S01]  /*3180*/  FMUL R25, R24, 1.4426950216293334961 ;  /* 0x3fb8aa3b18197820 */ /* 0x001fe20000400000 */
[----:B------:R-:W-:-:S04]  /*3190*/  FFMA R24, R41, UR13, -R86 ;  /* 0x0000000d29187c23 */ /* 0x000fc80008000856 */
[----:B------:R0:W-:Y:S01]  /*31a0*/  MUFU.EX2 R230, R26 ;  /* 0x0000001a00e67308 */ /* 0x0001e20000000800 */
[----:B------:R-:W-:Y:S01]  /*31b0*/  FMUL R28, R28, 1.4426950216293334961 ;  /* 0x3fb8aa3b1c1c7820 */ /* 0x000fe20000400000 */
[--C-:B------:R-:W-:Y:S01]  /*31c0*/  FFMA R29, R29, UR13, -R86.reuse ;  /* 0x0000000d1d1d7c23 */ /* 0x100fe20008000856 */
[----:B0-----:R-:W-:Y:S01]  /*31d0*/  FMUL R26, R24, 1.4426950216293334961 ;  /* 0x3fb8aa3b181a7820 */ /* 0x001fe20000400000 */
[----:B------:R-:W-:-:S04]  /*31e0*/  FFMA R24, R44, UR13, -R86 ;  /* 0x0000000d2c187c23 */ /* 0x000fc80008000856 */
[----:B------:R0:W-:Y:S01]  /*31f0*/  MUFU.EX2 R87, R27 ;  /* 0x0000001b00577308 */ /* 0x0001e20000000800 */
[----:B------:R-:W-:Y:S01]  /*3200*/  FMUL R29, R29, 1.4426950216293334961 ;  /* 0x3fb8aa3b1d1d7820 */ /* 0x000fe20000400000 */
[----:B------:R-:W-:Y:S01]  /*3210*/  FFMA R30, R30, UR13, -R199 ;  /* 0x0000000d1e1e7c23 */ /* 0x000fe200080008c7 */
[----:B0-----:R-:W-:Y:S01]  /*3220*/  FMUL R27, R24, 1.4426950216293334961 ;  /* 0x3fb8aa3b181b7820 */ /* 0x001fe20000400000 */
[----:B------:R-:W-:-:S04]  /*3230*/  FFMA R24, R45, UR13, -R86 ;  /* 0x0000000d2d187c23 */ /* 0x000fc80008000856 */
[----:B------:R0:W-:Y:S01]  /*3240*/  MUFU.EX2 R234, R28 ;  /* 0x0000001c00ea7308 */ /* 0x0001e20000000800 */
[----:B------:R-:W-:Y:S01]  /*3250*/  FMUL R30, R30, 1.4426950216293334961 ;  /* 0x3fb8aa3b1e1e7820 */ /* 0x000fe20000400000 */
[----:B0-----:R-:W-:Y:S01]  /*3260*/  FMUL R28, R24, 1.4426950216293334961 ;  /* 0x3fb8aa3b181c7820 */ /* 0x001fe20000400000 */
[----:B------:R-:W-:-:S05]  /*3270*/  FFMA R24, R48, UR13, -R86 ;  /* 0x0000000d30187c23 */ /* 0x000fca0008000856 */
[----:B------:R0:W-:Y:S02]  /*3280*/  MUFU.EX2 R243, R29 ;  /* 0x0000001d00f37308 */ /* 0x0001e40000000800 */
        /* <DEDUP_REMOVED lines=8> */
[----:B------:R0:W-:Y:S08]  /*3310*/  MUFU.EX2 R45, R27 ;  /* 0x0000001b002d7308 */ /* 0x0001f00000000800 */
[----:B------:R1:W-:Y:S01]  /*3320*/  MUFU.EX2 R41, R25 ;  /* 0x0000001900297308 */ /* 0x0003e20000000800 */
[----:B0-----:R-:W-:Y:S01]  /*3330*/  FMUL R27, R24, 1.4426950216293334961 ;  /* 0x3fb8aa3b181b7820 */ /* 0x001fe20000400000 */
[--C-:B------:R-:W-:Y:S01]  /*3340*/  FFMA R24, R56, UR13, -R86.reuse ;  /* 0x0000000d38187c23 */ /* 0x100fe20008000856 */
[----:B-1----:R-:W0:Y:S05]  /*3350*/  S2R R25, SR_TID.X ;  /* 0x0000000000197919 */ /* 0x002e2a0000002100 */
[----:B------:R1:W-:Y:S01]  /*3360*/  MUFU.EX2 R48, R28 ;  /* 0x0000001c00307308 */ /* 0x0003e20000000800 */
[--C-:B------:R-:W-:Y:S01]  /*3370*/  FFMA R34, R34, UR13, -R199.reuse ;  /* 0x0000000d22227c23 */ /* 0x100fe200080008c7 */
[--C-:B------:R-:W-:Y:S01]  /*3380*/  FFMA R35, R35, UR13, -R199.reuse ;  /* 0x0000000d23237c23 */ /* 0x100fe200080008c7 */
[--C-:B------:R-:W-:Y:S01]  /*3390*/  FFMA R38, R38, UR13, -R199.reuse ;  /* 0x0000000d26267c23 */ /* 0x100fe200080008c7 */
[----:B------:R-:W-:Y:S01]  /*33a0*/  FFMA R39, R39, UR13, -R199 ;  /* 0x0000000d27277c23 */ /* 0x000fe200080008c7 */
[----:B-1----:R-:W-:Y:S01]  /*33b0*/  FMUL R28, R24, 1.4426950216293334961 ;  /* 0x3fb8aa3b181c7820 */ /* 0x002fe20000400000 */
[----:B------:R-:W-:-:S02]  /*33c0*/  FFMA R24, R57, UR13, -R86 ;  /* 0x0000000d39187c23 */ /* 0x000fc40008000856 */
[----:B------:R1:W-:Y:S01]  /*33d0*/  MUFU.EX2 R49, R29 ;  /* 0x0000001d00317308 */ /* 0x0003e20000000800 */
[--C-:B------:R-:W-:Y:S01]  /*33e0*/  FFMA R31, R31, UR13, -R199.reuse ;  /* 0x0000000d1f1f7c23 */ /* 0x100fe200080008c7 */
[----:B------:R-:W-:Y:S01]  /*33f0*/  FMUL R34, R34, 1.4426950216293334961 ;  /* 0x3fb8aa3b22227820 */ /* 0x000fe20000400000 */
[----:B------:R-:W-:Y:S01]  /*3400*/  FMUL R35, R35, 1.4426950216293334961 ;  /* 0x3fb8aa3b23237820 */ /* 0x000fe20000400000 */
[----:B------:R-:W-:Y:S01]  /*3410*/  FMUL R38, R38, 1.4426950216293334961 ;  /* 0x3fb8aa3b26267820 */ /* 0x000fe20000400000 */
[----:B------:R-:W-:Y:S01]  /*3420*/  FMUL R39, R39, 1.4426950216293334961 ;  /* 0x3fb8aa3b27277820 */ /* 0x000fe20000400000 */
[----:B-1----:R-:W-:Y:S01]  /*3430*/  FMUL R29, R24, 1.4426950216293334961 ;  /* 0x3fb8aa3b181d7820 */ /* 0x002fe20000400000 */
[--C-:B------:R-:W-:Y:S01]  /*3440*/  FFMA R24, R60, UR13, -R86.reuse ;  /* 0x0000000d3c187c23 */ /* 0x100fe20008000856 */
[--C-:B------:R-:W-:Y:S01]  /*3450*/  FFMA R32, R32, UR13, -R86.reuse ;  /* 0x0000000d20207c23 */ /* 0x100fe20008000856 */
[--C-:B------:R-:W-:Y:S01]  /*3460*/  FFMA R33, R33, UR13, -R86.reuse ;  /* 0x0000000d21217c23 */ /* 0x100fe20008000856 */
[--C-:B------:R-:W-:Y:S01]  /*3470*/  FFMA R36, R36, UR13, -R86.reuse ;  /* 0x0000000d24247c23 */ /* 0x100fe20008000856 */
[--C-:B------:R-:W-:Y:S01]  /*3480*/  FFMA R37, R37, UR13, -R86.reuse ;  /* 0x0000000d25257c23 */ /* 0x100fe20008000856 */
[----:B------:R1:W-:Y:S01]  /*3490*/  MUFU.EX2 R53, R26 ;  /* 0x0000001a00357308 */ /* 0x0003e20000000800 */
[----:B------:R-:W-:Y:S01]  /*34a0*/  FMUL R31, R31, 1.4426950216293334961 ;  /* 0x3fb8aa3b1f1f7820 */ /* 0x000fe20000400000 */
[--C-:B------:R-:W-:Y:S01]  /*34b0*/  FFMA R50, R50, UR13, -R199.reuse ;  /* 0x0000000d32327c23 */ /* 0x100fe200080008c7 */
[--C-:B------:R-:W-:Y:S01]  /*34c0*/  FFMA R51, R51, UR13, -R199.reuse ;  /* 0x0000000d33337c23 */ /* 0x100fe200080008c7 */
[--C-:B------:R-:W-:Y:S01]  /*34d0*/  FFMA R54, R54, UR13, -R199.reuse ;  /* 0x0000000d36367c23 */ /* 0x100fe200080008c7 */
[--C-:B------:R-:W-:Y:S01]  /*34e0*/  FFMA R55, R55, UR13, -R199.reuse ;  /* 0x0000000d37377c23 */ /* 0x100fe200080008c7 */
[----:B------:R-:W-:Y:S01]  /*34f0*/  FMUL R32, R32, 1.4426950216293334961 ;  /* 0x3fb8aa3b20207820 */ /* 0x000fe20000400000 */
[----:B-1----:R-:W-:Y:S01]  /*3500*/  FMUL R26, R24, 1.4426950216293334961 ;  /* 0x3fb8aa3b181a7820 */ /* 0x002fe20000400000 */
[----:B------:R-:W-:Y:S01]  /*3510*/  FFMA R24, R61, UR13, -R86 ;  /* 0x0000000d3d187c23 */ /* 0x000fe20008000856 */
[----:B------:R-:W-:Y:S01]  /*3520*/  MUFU.EX2 R226, R34 ;  /* 0x0000002200e27308 */ /* 0x000fe20000000800 */
[----:B------:R-:W-:Y:S01]  /*3530*/  FMUL R33, R33, 1.4426950216293334961 ;  /* 0x3fb8aa3b21217820 */ /* 0x000fe20000400000 */
[----:B------:R-:W-:Y:S01]  /*3540*/  FMUL R36, R36, 1.4426950216293334961 ;  /* 0x3fb8aa3b24247820 */ /* 0x000fe20000400000 */
[----:B------:R-:W-:Y:S01]  /*3550*/  FMUL R37, R37, 1.4426950216293334961 ;  /* 0x3fb8aa3b25257820 */ /* 0x000fe20000400000 */
[--C-:B------:R-:W-:Y:S01]  /*3560*/  FFMA R42, R42, UR13, -R199.reuse ;  /* 0x0000000d2a2a7c23 */ /* 0x100fe200080008c7 */
[--C-:B------:R-:W-:Y:S01]  /*3570*/  FFMA R43, R43, UR13, -R199.reuse ;  /* 0x0000000d2b2b7c23 */ /* 0x100fe200080008c7 */
[----:B------:R-:W-:-:S02]  /*3580*/  FFMA R46, R46, UR13, -R199 ;  /* 0x0000000d2e2e7c23 */ /* 0x000fc400080008c7 */
[----:B------:R-:W1:Y:S01]  /*3590*/  MUFU.EX2 R231, R35 ;  /* 0x0000002300e77308 */ /* 0x000e620000000800 */
[----:B------:R-:W-:Y:S01]  /*35a0*/  FFMA R47, R47, UR13, -R199 ;  /* 0x0000000d2f2f7c23 */ /* 0x000fe200080008c7 */
[----:B------:R-:W-:Y:S01]  /*35b0*/  FMUL R50, R50, 1.4426950216293334961 ;  /* 0x3fb8aa3b32327820 */ /* 0x000fe20000400000 */
[----:B------:R-:W-:Y:S01]  /*35c0*/  FMUL R51, R51, 1.4426950216293334961 ;  /* 0x3fb8aa3b33337820 */ /* 0x000fe20000400000 */
[----:B------:R-:W-:Y:S01]  /*35d0*/  FMUL R54, R54, 1.4426950216293334961 ;  /* 0x3fb8aa3b36367820 */ /* 0x000fe20000400000 */
[----:B------:R-:W-:-:S03]  /*35e0*/  FMUL R55, R55, 1.4426950216293334961 ;  /* 0x3fb8aa3b37377820 */ /* 0x000fc60000400000 */
[----:B------:R-:W-:Y:S01]  /*35f0*/  MUFU.EX2 R228, R38 ;  /* 0x0000002600e47308 */ /* 0x000fe20000000800 */
[----:B------:R-:W-:Y:S01]  /*3600*/  FMUL R42, R42, 1.4426950216293334961 ;  /* 0x3fb8aa3b2a2a7820 */ /* 0x000fe20000400000 */
[----:B------:R-:W-:-:S06]  /*3610*/  FMUL R43, R43, 1.4426950216293334961 ;  /* 0x3fb8aa3b2b2b7820 */ /* 0x000fcc0000400000 */
[----:B------:R-:W2:Y:S01]  /*3620*/  MUFU.EX2 R235, R39 ;  /* 0x0000002700eb7308 */ /* 0x000ea20000000800 */
[----:B------:R-:W-:Y:S01]  /*3630*/  FMUL R46, R46, 1.4426950216293334961 ;  /* 0x3fb8aa3b2e2e7820 */ /* 0x000fe20000400000 */
[----:B------:R-:W-:-:S06]  /*3640*/  FMUL R47, R47, 1.4426950216293334961 ;  /* 0x3fb8aa3b2f2f7820 */ /* 0x000fcc0000400000 */
[----:B------:R3:W-:Y:S01]  /*3650*/  MUFU.EX2 R56, R27 ;  /* 0x0000001b00387308 */ /* 0x0007e20000000800 */
[--C-:B------:R-:W-:Y:S01]  /*3660*/  FFMA R58, R58, UR13, -R199.reuse ;  /* 0x0000000d3a3a7c23 */ /* 0x100fe200080008c7 */
[----:B------:R-:W-:-:S06]  /*3670*/  FFMA R59, R59, UR13, -R199 ;  /* 0x0000000d3b3b7c23 */ /* 0x000fcc00080008c7 */
[----:B------:R-:W-:Y:S01]  /*3680*/  MUFU.EX2 R219, R219 ;  /* 0x000000db00db7308 */ /* 0x000fe20000000800 */
[----:B---3--:R-:W-:Y:S01]  /*3690*/  FMUL R27, R24, 1.4426950216293334961 ;  /* 0x3fb8aa3b181b7820 */ /* 0x008fe20000400000 */
[----:B------:R-:W-:-:S06]  /*36a0*/  FFMA R24, R64, UR13, -R86 ;  /* 0x0000000d40187c23 */ /* 0x000fcc0008000856 */
[----:B------:R-:W-:Y:S01]  /*36b0*/  MUFU.EX2 R220, R220 ;  /* 0x000000dc00dc7308 */ /* 0x000fe20000000800 */
[--C-:B------:R-:W-:Y:S01]  /*36c0*/  FFMA R62, R62, UR13, -R199.reuse ;  /* 0x0000000d3e3e7c23 */ /* 0x100fe200080008c7 */
[----:B------:R-:W-:-:S06]  /*36d0*/  FFMA R63, R63, UR13, -R199 ;  /* 0x0000000d3f3f7c23 */ /* 0x000fcc00080008c7 */
[----:B------:R-:W-:Y:S08]  /*36e0*/  MUFU.EX2 R225, R31 ;  /* 0x0000001f00e17308 */ /* 0x000ff00000000800 */
[----:B------:R-:W-:Y:S08]  /*36f0*/  MUFU.EX2 R236, R32 ;  /* 0x0000002000ec7308 */ /* 0x000ff00000000800 */
[----:B------:R-:W-:Y:S08]  /*3700*/  MUFU.EX2 R247, R33 ;  /* 0x0000002100f77308 */ /* 0x000ff00000000800 */
[----:B------:R-:W-:Y:S08]  /*3710*/  MUFU.EX2 R240, R36 ;  /* 0x0000002400f07308 */ /* 0x000ff00000000800 */
[----:B------:R-:W3:Y:S01]  /*3720*/  MUFU.EX2 R40, R37 ;  /* 0x0000002500287308 */ /* 0x000ee20000000800 */
[----:B------:R-:W-:Y:S01]  /*3730*/  FMUL R58, R58, 1.4426950216293334961 ;  /* 0x3fb8aa3b3a3a7820 */ /* 0x000fe20000400000 */
[----:B------:R-:W-:-:S06]  /*3740*/  FMUL R59, R59, 1.4426950216293334961 ;  /* 0x3fb8aa3b3b3b7820 */ /* 0x000fcc0000400000 */
[----:B------:R4:W-:Y:S01]  /*3750*/  MUFU.EX2 R57, R28 ;  /* 0x0000001c00397308 */ /* 0x0009e20000000800 */
[----:B------:R-:W-:Y:S01]  /*3760*/  FMUL R62, R62, 1.4426950216293334961 ;  /* 0x3fb8aa3b3e3e7820 */ /* 0x000fe20000400000 */
[----:B------:R-:W-:Y:S01]  /*3770*/  FMUL R63, R63, 1.4426950216293334961 ;  /* 0x3fb8aa3b3f3f7820 */ /* 0x000fe20000400000 */
[----:B----4-:R-:W-:Y:S01]  /*3780*/  FMUL R28, R24, 1.4426950216293334961 ;  /* 0x3fb8aa3b181c7820 */ /* 0x010fe20000400000 */
[----:B------:R-:W-:-:S04]  /*3790*/  FFMA R24, R65, UR13, -R86 ;  /* 0x0000000d41187c23 */ /* 0x000fc80008000856 */
[----:B------:R-:W-:Y:S01]  /*37a0*/  MUFU.EX2 R50, R50 ;  /* 0x0000003200327308 */ /* 0x000fe20000000800 */
[--C-:B------:R-:W-:Y:S01]  /*37b0*/  FFMA R66, R66, UR13, -R199.reuse ;  /* 0x0000000d42427c23 */ /* 0x100fe200080008c7 */
[--C-:B------:R-:W-:Y:S01]  /*37c0*/  FFMA R67, R67, UR13, -R199.reuse ;  /* 0x0000000d43437c23 */ /* 0x100fe200080008c7 */
[----:B------:R-:W-:-:S05]  /*37d0*/  FFMA R70, R70, UR13, -R199 ;  /* 0x0000000d46467c23 */ /* 0x000fca00080008c7 */
[----:B------:R-:W4:Y:S01]  /*37e0*/  MUFU.EX2 R51, R51 ;  /* 0x0000003300337308 */ /* 0x000f220000000800 */
[----:B------:R-:W-:Y:S01]  /*37f0*/  FFMA R71, R71, UR13, -R199 ;  /* 0x0000000d47477c23 */ /* 0x000fe200080008c7 */
[----:B------:R-:W-:-:S06]  /*3800*/  LOP3.LUT R31, R244, 0x40, RZ, 0x3c, !PT ;  /* 0x00000040f41f7812 */ /* 0x000fcc00078e3cff */
[----:B------:R-:W-:Y:S01]  /*3810*/  MUFU.EX2 R54, R54 ;  /* 0x0000003600367308 */ /* 0x000fe20000000800 */
[----:B0-----:R-:W-:-:S07]  /*3820*/  LOP3.LUT P1, RZ, R25, 0x2, RZ, 0xc0, !PT ;  /* 0x0000000219ff7812 */ /* 0x001fce000782c0ff */
[----:B------:R-:W0:Y:S08]  /*3830*/  MUFU.EX2 R55, R55 ;  /* 0x0000003700377308 */ /* 0x000e300000000800 */
[----:B------:R5:W-:Y:S01]  /*3840*/  MUFU.EX2 R61, R26 ;  /* 0x0000001a003d7308 */ /* 0x000be20000000800 */
[----:B------:R-:W-:-:S07]  /*3850*/  FMUL R66, R66, 1.4426950216293334961 ;  /* 0x3fb8aa3b42427820 */ /* 0x000fce0000400000 */
[----:B------:R1:W-:Y:S01]  /*3860*/  MUFU.EX2 R60, R29 ;  /* 0x0000001d003c7308 */ /* 0x0003e20000000800 */
[----:B-----5:R-:W-:-:S04]  /*3870*/  FFMA R26, R68, UR13, -R86 ;  /* 0x0000000d441a7c23 */ /* 0x020fc80008000856 */
[----:B------:R-:W-:-:S03]  /*3880*/  FMUL R26, R26, 1.4426950216293334961 ;  /* 0x3fb8aa3b1a1a7820 */ /* 0x000fc60000400000 */
[----:B------:R-:W-:Y:S01]  /*3890*/  MUFU.EX2 R42, R42 ;  /* 0x0000002a002a7308 */ /* 0x000fe20000000800 */
[----:B-1----:R-:W-:Y:S01]  /*38a0*/  FMUL R29, R24, 1.4426950216293334961 ;  /* 0x3fb8aa3b181d7820 */ /* 0x002fe20000400000 */
[----:B------:R-:W-:Y:S01]  /*38b0*/  LOP3.LUT R24, R25, 0x7f, RZ, 0xc0, !PT ;  /* 0x0000007f19187812 */ /* 0x000fe200078ec0ff */
[----:B------:R-:W-:-:S05]  /*38c0*/  FFMA R25, R69, UR13, -R86 ;  /* 0x0000000d45197c23 */ /* 0x000fca0008000856 */
[----:B------:R-:W1:Y:S01]  /*38d0*/  MUFU.EX2 R43, R43 ;  /* 0x0000002b002b7308 */ /* 0x000e620000000800 */
[----:B------:R-:W-:Y:S01]  /*38e0*/  FMUL R67, R67, 1.4426950216293334961 ;  /* 0x3fb8aa3b43437820 */ /* 0x000fe20000400000 */
[----:B------:R-:W-:-:S06]  /*38f0*/  FMUL R70, R70, 1.4426950216293334961 ;  /* 0x3fb8aa3b46467820 */ /* 0x000fcc0000400000 */
[----:B------:R-:W-:Y:S01]  /*3900*/  MUFU.EX2 R46, R46 ;  /* 0x0000002e002e7308 */ /* 0x000fe20000000800 */
[----:B------:R-:W-:-:S07]  /*3910*/  FMUL R71, R71, 1.4426950216293334961 ;  /* 0x3fb8aa3b47477820 */ /* 0x000fce0000400000 */
[----:B------:R-:W5:Y:S01]  /*3920*/  MUFU.EX2 R47, R47 ;  /* 0x0000002f002f7308 */ /* 0x000f620000000800 */
[----:B------:R-:W-:-:S07]  /*3930*/  FFMA R74, R74, UR13, -R199 ;  /* 0x0000000d4a4a7c23 */ /* 0x000fce00080008c7 */
[----:B------:R2:W5:Y:S01]  /*3940*/  MUFU.EX2 R52, R30 ;  /* 0x0000001e00347308 */ /* 0x0005620000000800 */
[----:B------:R-:W-:Y:S01]  /*3950*/  FFMA R75, R75, UR13, -R199 ;  /* 0x0000000d4b4b7c23 */ /* 0x000fe200080008c7 */
[----:B------:R-:W-:Y:S01]  /*3960*/  STS.U8 [R31+UR6+0x200], R246 ;  /* 0x000200f61f007988 */ /* 0x000fe20008000006 */
[----:B------:R-:W-:-:S05]  /*3970*/  FMUL R25, R25, 1.4426950216293334961 ;  /* 0x3fb8aa3b19197820 */ /* 0x000fca0000400000 */
[----:B------:R3:W-:Y:S01]  /*3980*/  MUFU.EX2 R65, R28 ;  /* 0x0000001c00417308 */ /* 0x0007e20000000800 */
[----:B------:R-:W-:Y:S01]  /*3990*/  STS.U8 [R31+UR6+0x600], R248 ;  /* 0x000600f81f007988 */ /* 0x000fe20008000006 */
[----:B--2---:R-:W-:-:S06]  /*39a0*/  LOP3.LUT R30, R24, 0x50, RZ, 0x3c, !PT ;  /* 0x00000050181e7812 */ /* 0x004fcc00078e3cff */
[----:B------:R2:W-:Y:S01]  /*39b0*/  MUFU.EX2 R68, R29 ;  /* 0x0000001d00447308 */ /* 0x0005e20000000800 */
[----:B---3--:R-:W-:Y:S01]  /*39c0*/  F2FP.SATFINITE.E4M3.F32.PACK_AB_MERGE_C R28, R231, R226, RZ ;  /* 0x000000e2e71c723e */ /* 0x008fe200048070ff */
[----:B------:R-:W-:Y:S04]  /*39d0*/  STS.U8 [R31+UR6+0xa00], R223 ;  /* 0x000a00df1f007988 */ /* 0x000fe80008000006 */
[----:B------:R3:W-:Y:S02]  /*39e0*/  STS.U8 [R31+UR6+0xe00], R250 ;  /* 0x000e00fa1f007988 */ /* 0x0007e40008000006 */
[----:B------:R-:W-:Y:S01]  /*39f0*/  MUFU.EX2 R58, R58 ;  /* 0x0000003a003a7308 */ /* 0x000fe20000000800 */
[----:B--2---:R-:W-:Y:S01]  /*3a00*/  F2FP.SATFINITE.E4M3.F32.PACK_AB_MERGE_C R29, R235, R228, RZ ;  /* 0x000000e4eb1d723e */ /* 0x004fe200048070ff */
[----:B------:R-:W-:-:S03]  /*3a10*/  FMUL R74, R74, 1.4426950216293334961 ;  /* 0x3fb8aa3b4a4a7820 */ /* 0x000fc60000400000 */
[----:B------:R-:W-:-:S03]  /*3a20*/  F2FP.SATFINITE.E4M3.F32.PACK_AB_MERGE_C R32, R40, R240, R29 ;  /* 0x000000f02820723e */ /* 0x000fc6000480701d */
[----:B------:R-:W2:Y:S01]  /*3a30*/  MUFU.EX2 R59, R59 ;  /* 0x0000003b003b7308 */ /* 0x000ea20000000800 */
[----:B---3--:R-:W-:Y:S01]  /*3a40*/  F2FP.SATFINITE.E4M3.F32.PACK_AB_MERGE_C R31, R247, R236, R28 ;  /* 0x000000ecf71f723e */ /* 0x008fe2000480701c */
[----:B------:R-:W-:-:S06]  /*3a50*/  FMUL R75, R75, 1.4426950216293334961 ;  /* 0x3fb8aa3b4b4b7820 */ /* 0x000fcc0000400000 */
[----:B------:R-:W-:Y:S01]  /*3a60*/  MUFU.EX2 R62, R62 ;  /* 0x0000003e003e7308 */ /* 0x000fe20000000800 */
[--C-:B------:R-:W-:Y:S01]  /*3a70*/  FFMA R78, R78, UR13, -R199.reuse ;  /* 0x0000000d4e4e7c23 */ /* 0x100fe200080008c7 */
[----:B------:R-:W-:-:S06]  /*3a80*/  FFMA R79, R79, UR13, -R199 ;  /* 0x0000000d4f4f7c23 */ /* 0x000fcc00080008c7 */
[----:B------:R-:W3:Y:S01]  /*3a90*/  MUFU.EX2 R63, R63 ;  /* 0x0000003f003f7308 */ /* 0x000ee20000000800 */
[--C-:B------:R-:W-:Y:S01]  /*3aa0*/  FFMA R72, R72, UR13, -R86.reuse ;  /* 0x0000000d48487c23 */ /* 0x100fe20008000856 */
[----:B------:R-:W-:-:S06]  /*3ab0*/  FFMA R73, R73, UR13, -R86 ;  /* 0x0000000d49497c23 */ /* 0x000fcc0008000856 */
[----:B------:R4:W3:Y:S01]  /*3ac0*/  MUFU.EX2 R64, R27 ;  /* 0x0000001b00407308 */ /* 0x0008e20000000800 */
[----:B------:R-:W-:-:S07]  /*3ad0*/  FFMA R82, R82, UR13, -R199 ;  /* 0x0000000d52527c23 */ /* 0x000fce00080008c7 */
[----:B------:R0:W-:Y:S01]  /*3ae0*/  MUFU.EX2 R69, R26 ;  /* 0x0000001a00457308 */ /* 0x0001e20000000800 */
[----:B----4-:R-:W-:Y:S01]  /*3af0*/  F2FP.SATFINITE.E4M3.F32.PACK_AB_MERGE_C R27, R220, R219, RZ ;  /* 0x000000dbdc1b723e */ /* 0x010fe200048070ff */
[----:B------:R-:W-:Y:S01]  /*3b00*/  FFMA R83, R83, UR13, -R199 ;  /* 0x0000000d53537c23 */ /* 0x000fe200080008c7 */
[----:B------:R-:W-:Y:S02]  /*3b10*/  SEL R28, R31, R32, !P0 ;  /* 0x000000201f1c7207 */ /* 0x000fe40004000000 */
[----:B------:R-:W-:Y:S02]  /*3b20*/  F2FP.SATFINITE.E4M3.F32.PACK_AB_MERGE_C R27, R241, R232, R27 ;  /* 0x000000e8f11b723e */ /* 0x000fe4000480701b */
[----:B0-----:R-:W-:Y:S01]  /*3b30*/  F2FP.SATFINITE.E4M3.F32.PACK_AB_MERGE_C R26, R225, R224, RZ ;  /* 0x000000e0e11a723e */ /* 0x001fe200048070ff */
[----:B------:R-:W-:Y:S03]  /*3b40*/  MUFU.EX2 R66, R66 ;  /* 0x0000004200427308 */ /* 0x000fe60000000800 */
[----:B------:R-:W-:Y:S01]  /*3b50*/  F2FP.SATFINITE.E4M3.F32.PACK_AB_MERGE_C R26, R243, R234, R26 ;  /* 0x000000eaf31a723e */ /* 0x000fe2000480701a */
[----:B------:R-:W-:Y:S04]  /*3b60*/  STS.U8 [R30+UR6+0x280], R239 ;  /* 0x000280ef1e007988 */ /* 0x000fe80008000006 */
[----:B------:R-:W0:Y:S01]  /*3b70*/  MUFU.EX2 R67, R67 ;  /* 0x0000004300437308 */ /* 0x000e220000000800 */
[----:B------:R-:W-:Y:S01]  /*3b80*/  STS.U8 [R30+UR6+0x680], R237 ;  /* 0x000680ed1e007988 */ /* 0x000fe20008000006 */
[----:B------:R-:W-:Y:S01]  /*3b90*/  FMUL R78, R78, 1.4426950216293334961 ;  /* 0x3fb8aa3b4e4e7820 */ /* 0x000fe20000400000 */
[----:B------:R-:W-:-:S02]  /*3ba0*/  FMUL R79, R79, 1.4426950216293334961 ;  /* 0x3fb8aa3b4f4f7820 */ /* 0x000fc40000400000 */
[----:B------:R-:W-:Y:S03]  /*3bb0*/  STS.U8 [R30+UR6+0xa80], R245 ;  /* 0x000a80f51e007988 */ /* 0x000fe60008000006 */
[----:B------:R-:W-:Y:S01]  /*3bc0*/  MUFU.EX2 R70, R70 ;  /* 0x0000004600467308 */ /* 0x000fe20000000800 */
[----:B------:R4:W-:Y:S01]  /*3bd0*/  STS.U8 [R30+UR6+0xe80], R251 ;  /* 0x000e80fb1e007988 */ /* 0x0009e20008000006 */
[----:B------:R-:W-:Y:S01]  /*3be0*/  FMUL R72, R72, 1.4426950216293334961 ;  /* 0x3fb8aa3b48487820 */ /* 0x000fe20000400000 */
[----:B------:R-:W-:Y:S01]  /*3bf0*/  FMUL R73, R73, 1.4426950216293334961 ;  /* 0x3fb8aa3b49497820 */ /* 0x000fe20000400000 */
[----:B------:R-:W-:-:S04]  /*3c00*/  FFMA R76, R76, UR13, -R86 ;  /* 0x0000000d4c4c7c23 */ /* 0x000fc80008000856 */
[----:B------:R-:W0:Y:S01]  /*3c10*/  MUFU.EX2 R71, R71 ;  /* 0x0000004700477308 */ /* 0x000e220000000800 */
[----:B------:R-:W-:Y:S01]  /*3c20*/  FFMA R77, R77, UR13, -R86 ;  /* 0x0000000d4d4d7c23 */ /* 0x000fe20008000856 */
[----:B----4-:R-:W-:-:S06]  /*3c30*/  SEL R30, R27, R26, !P0 ;  /* 0x0000001a1b1e7207 */ /* 0x010fcc0004000000 */
[----:B------:R4:W0:Y:S01]  /*3c40*/  MUFU.EX2 R242, R25 ;  /* 0x0000001900f27308 */ /* 0x0008220000000800 */
[----:B------:R-:W-:Y:S01]  /*3c50*/  SEL R26, R26, R27, !P0 ;  /* 0x0000001b1a1a7207 */ /* 0x000fe20004000000 */
[----:B------:R-:W-:Y:S01]  /*3c60*/  FMUL R82, R82, 1.4426950216293334961 ;  /* 0x3fb8aa3b52527820 */ /* 0x000fe20000400000 */
[----:B------:R-:W-:Y:S01]  /*3c70*/  FMUL R83, R83, 1.4426950216293334961 ;  /* 0x3fb8aa3b53537820 */ /* 0x000fe20000400000 */
[----:B------:R-:W-:Y:S01]  /*3c80*/  LOP3.LUT R33, R24, 0x60, RZ, 0x3c, !PT ;  /* 0x0000006018217812 */ /* 0x000fe200078e3cff */
[--C-:B------:R-:W-:Y:S01]  /*3c90*/  FFMA R80, R80, UR13, -R86.reuse ;  /* 0x0000000d50507c23 */ /* 0x100fe20008000856 */
[----:B----4-:R-:W-:Y:S02]  /*3ca0*/  SEL R25, R32, R31, !P0 ;  /* 0x0000001f20197207 */ /* 0x010fe40004000000 */
[----:B------:R-:W-:Y:S02]  /*3cb0*/  F2FP.SATFINITE.E4M3.F32.PACK_AB_MERGE_C R31, R51, R50, RZ ;  /* 0x00000032331f723e */ /* 0x000fe400048070ff */
[----:B------:R-:W-:Y:S01]  /*3cc0*/  F2FP.SATFINITE.E4M3.F32.PACK_AB_MERGE_C R32, R55, R54, RZ ;  /* 0x000000363720723e */ /* 0x000fe200048070ff */
[--C-:B------:R-:W-:Y:S01]  /*3cd0*/  FFMA R81, R81, UR13, -R86.reuse ;  /* 0x0000000d51517c23 */ /* 0x100fe20008000856 */
[----:B-1----:R-:W-:Y:S01]  /*3ce0*/  F2FP.SATFINITE.E4M3.F32.PACK_AB_MERGE_C R27, R43, R42, RZ ;  /* 0x0000002a2b1b723e */ /* 0x002fe200048070ff */
[--C-:B------:R-:W-:Y:S01]  /*3cf0*/  FFMA R84, R84, UR13, -R86.reuse ;  /* 0x0000000d54547c23 */ /* 0x100fe20008000856 */
[----:B-----5:R-:W-:Y:S01]  /*3d00*/  F2FP.SATFINITE.E4M3.F32.PACK_AB_MERGE_C R29, R47, R46, RZ ;  /* 0x0000002e2f1d723e */ /* 0x020fe200048070ff */
[----:B------:R-:W-:Y:S01]  /*3d10*/  FFMA R85, R85, UR13, -R86 ;  /* 0x0000000d55557c23 */ /* 0x000fe20008000856 */
[----:B------:R-:W-:Y:S01]  /*3d20*/  MUFU.EX2 R74, R74 ;  /* 0x0000004a004a7308 */ /* 0x000fe20000000800 */
[----:B------:R-:W-:-:S02]  /*3d30*/  F2FP.SATFINITE.E4M3.F32.PACK_AB_MERGE_C R31, R52, R49, R31 ;  /* 0x00000031341f723e */ /* 0x000fc4000480701f */
[----:B------:R-:W-:Y:S01]  /*3d40*/  F2FP.SATFINITE.E4M3.F32.PACK_AB_MERGE_C R38, R56, R53, R32 ;  /* 0x000000353826723e */ /* 0x000fe20004807020 */
[----:B------:R-:W-:Y:S01]  /*3d50*/  FMUL R76, R76, 1.4426950216293334961 ;  /* 0x3fb8aa3b4c4c7820 */ /* 0x000fe20000400000 */
[----:B------:R-:W-:-:S03]  /*3d60*/  FMUL R77, R77, 1.4426950216293334961 ;  /* 0x3fb8aa3b4d4d7820 */ /* 0x000fc60000400000 */
[----:B------:R-:W1:Y:S01]  /*3d70*/  MUFU.EX2 R75, R75 ;  /* 0x0000004b004b7308 */ /* 0x000e620000000800 */
[----:B------:R-:W-:Y:S01]  /*3d80*/  F2FP.SATFINITE.E4M3.F32.PACK_AB_MERGE_C R27, R44, R41, R27 ;  /* 0x000000292c1b723e */ /* 0x000fe2000480701b */
[----:B------:R-:W-:Y:S01]  /*3d90*/  FMUL R80, R80, 1.4426950216293334961 ;  /* 0x3fb8aa3b50507820 */ /* 0x000fe20000400000 */
[----:B------:R-:W-:Y:S01]  /*3da0*/  F2FP.SATFINITE.E4M3.F32.PACK_AB_MERGE_C R36, R48, R45, R29 ;  /* 0x0000002d3024723e */ /* 0x000fe2000480701d */
[----:B------:R-:W-:Y:S01]  /*3db0*/  FMUL R81, R81, 1.4426950216293334961 ;  /* 0x3fb8aa3b51517820 */ /* 0x000fe20000400000 */
[----:B------:R-:W-:Y:S01]  /*3dc0*/  FMUL R84, R84, 1.4426950216293334961 ;  /* 0x3fb8aa3b54547820 */ /* 0x000fe20000400000 */
[----:B------:R-:W-:Y:S01]  /*3dd0*/  FMUL R85, R85, 1.4426950216293334961 ;  /* 0x3fb8aa3b55557820 */ /* 0x000fe20000400000 */
[----:B------:R-:W-:Y:S01]  /*3de0*/  STS.U8 [R33+UR6+0x300], R233 ;  /* 0x000300e921007988 */ /* 0x000fe20008000006 */
[----:B------:R-:W-:Y:S01]  /*3df0*/  MUFU.EX2 R78, R78 ;  /* 0x0000004e004e7308 */ /* 0x000fe20000000800 */
[----:B------:R-:W-:Y:S02]  /*3e00*/  SEL R32, R31, R38, !P0 ;  /* 0x000000261f207207 */ /* 0x000fe40004000000 */
[----:B------:R-:W-:Y:S01]  /*3e10*/  STS.U8 [R33+UR6+0x700], R221 ;  /* 0x000700dd21007988 */ /* 0x000fe20008000006 */
[----:B------:R-:W-:-:S02]  /*3e20*/  SEL R29, R38, R31, !P0 ;  /* 0x0000001f261d7207 */ /* 0x000fc40004000000 */
[----:B--2---:R-:W-:Y:S01]  /*3e30*/  F2FP.SATFINITE.E4M3.F32.PACK_AB_MERGE_C R31, R59, R58, RZ ;  /* 0x0000003a3b1f723e */ /* 0x004fe200048070ff */
[----:B------:R-:W-:Y:S01]  /*3e40*/  STS.U8 [R33+UR6+0xb00], R222 ;  /* 0x000b00de21007988 */ /* 0x000fe20008000006 */
[----:B------:R-:W2:Y:S03]  /*3e50*/  MUFU.EX2 R79, R79 ;  /* 0x0000004f004f7308 */ /* 0x000ea60000000800 */
[----:B------:R3:W-:Y:S01]  /*3e60*/  STS.U8 [R33+UR6+0xf00], R252 ;  /* 0x000f00fc21007988 */ /* 0x0007e20008000006 */
[----:B------:R-:W-:-:S04]  /*3e70*/  SEL R34, R27, R36, !P0 ;  /* 0x000000241b227207 */ /* 0x000fc80004000000 */
[----:B------:R-:W-:Y:S01]  /*3e80*/  MUFU.EX2 R72, R72 ;  /* 0x0000004800487308 */ /* 0x000fe20000000800 */
[----:B------:R-:W-:Y:S02]  /*3e90*/  SEL R27, R36, R27, !P0 ;  /* 0x0000001b241b7207 */ /* 0x000fe40004000000 */
[----:B---3--:R-:W-:-:S05]  /*3ea0*/  F2FP.SATFINITE.E4M3.F32.PACK_AB_MERGE_C R33, R63, R62, RZ ;  /* 0x0000003e3f21723e */ /* 0x008fca00048070ff */
[----:B------:R-:W3:Y:S01]  /*3eb0*/  MUFU.EX2 R73, R73 ;  /* 0x0000004900497308 */ /* 0x000ee20000000800 */
[----:B------:R-:W-:Y:S02]  /*3ec0*/  F2FP.SATFINITE.E4M3.F32.PACK_AB_MERGE_C R31, R60, R57, R31 ;  /* 0x000000393c1f723e */ /* 0x000fe4000480701f */
[----:B------:R-:W-:-:S05]  /*3ed0*/  F2FP.SATFINITE.E4M3.F32.PACK_AB_MERGE_C R36, R64, R61, R33 ;  /* 0x0000003d4024723e */ /* 0x000fca0004807021 */
[----:B------:R-:W-:Y:S01]  /*3ee0*/  MUFU.EX2 R82, R82 ;  /* 0x0000005200527308 */ /* 0x000fe20000000800 */
[----:B------:R-:W-:-:S07]  /*3ef0*/  LOP3.LUT R221, R24, 0x70, RZ, 0x3c, !PT ;  /* 0x0000007018dd7812 */ /* 0x000fce00078e3cff */
[----:B------:R-:W4:Y:S01]  /*3f00*/  MUFU.EX2 R83, R83 ;  /* 0x0000005300537308 */ /* 0x000f220000000800 */
[----:B0-----:R-:W-:Y:S02]  /*3f10*/  F2FP.SATFINITE.E4M3.F32.PACK_AB_MERGE_C R24, R67, R66, RZ ;  /* 0x000000424318723e */ /* 0x001fe400048070ff */
[----:B------:R-:W-:-:S05]  /*3f20*/  F2FP.SATFINITE.E4M3.F32.PACK_AB_MERGE_C R33, R71, R70, RZ ;  /* 0x000000464721723e */ /* 0x000fca00048070ff */
[----:B------:R-:W-:Y:S01]  /*3f30*/  MUFU.EX2 R76, R76 ;  /* 0x0000004c004c7308 */ /* 0x000fe20000000800 */
[----:B------:R-:W-:-:S07]  /*3f40*/  SEL R38, R31, R36, !P0 ;  /* 0x000000241f267207 */ /* 0x000fce0004000000 */
[----:B------:R-:W0:Y:S01]  /*3f50*/  MUFU.EX2 R77, R77 ;  /* 0x0000004d004d7308 */ /* 0x000e220000000800 */
[----:B------:R-:W-:-:S07]  /*3f60*/  SEL R31, R36, R31, !P0 ;  /* 0x0000001f241f7207 */ /* 0x000fce0004000000 */
[----:B------:R-:W-:Y:S01]  /*3f70*/  MUFU.EX2 R80, R80 ;  /* 0x0000005000507308 */ /* 0x000fe20000000800 */
[----:B------:R-:W-:-:S07]  /*3f80*/  F2FP.SATFINITE.E4M3.F32.PACK_AB_MERGE_C R36, R68, R65, R24 ;  /* 0x000000414424723e */ /* 0x000fce0004807018 */
[----:B------:R-:W5:Y:S01]  /*3f90*/  MUFU.EX2 R81, R81 ;  /* 0x0000005100517308 */ /* 0x000f620000000800 */
[----:B------:R-:W-:-:S07]  /*3fa0*/  F2FP.SATFINITE.E4M3.F32.PACK_AB_MERGE_C R35, R242, R69, R33 ;  /* 0x00000045f223723e */ /* 0x000fce0004807021 */
[----:B------:R-:W-:Y:S01]  /*3fb0*/  MUFU.EX2 R84, R84 ;  /* 0x0000005400547308 */ /* 0x000fe20000000800 */
[----:B------:R5:W-:Y:S07]  /*3fc0*/  STS.U8 [R221+UR6+0x380], R238 ;  /* 0x000380eedd007988 */ /* 0x000bee0008000006 */
[----:B------:R-:W5:Y:S01]  /*3fd0*/  MUFU.EX2 R85, R85 ;  /* 0x0000005500557308 */ /* 0x000f620000000800 */
[----:B------:R-:W-:Y:S01]  /*3fe0*/  STS.U8 [R221+UR6+0x780], R229 ;  /* 0x000780e5dd007988 */ /* 0x000fe20008000006 */
[----:B-1----:R-:W-:-:S03]  /*3ff0*/  F2FP.SATFINITE.E4M3.F32.PACK_AB_MERGE_C R33, R75, R74, RZ ;  /* 0x0000004a4b21723e */ /* 0x002fc600048070ff */
[----:B------:R-:W-:Y:S01]  /*4000*/  STS.U8 [R221+UR6+0xb80], R249 ;  /* 0x000b80f9dd007988 */ /* 0x000fe20008000006 */
[----:B------:R-:W-:-:S03]  /*4010*/  SEL R24, R36, R35, !P0 ;  /* 0x0000002324187207 */ /* 0x000fc60004000000 */
[----:B------:R1:W-:Y:S01]  /*4020*/  STS.U8 [R221+UR6+0xf80], R198 ;  /* 0x000f80c6dd007988 */ /* 0x0003e20008000006 */
[----:B------:R-:W-:Y:S01]  /*4030*/  SEL R36, R35, R36, !P0 ;  /* 0x0000002423247207 */ /* 0x000fe20004000000 */
[----:B------:R2:W-:Y:S06]  /*4040*/  MEMBAR.ALL.CTA ;  /* 0x0000000000007992 */ /* 0x0005ec0000008000 */
[----:B--2---:R-:W2:Y:S01]  /*4050*/  FENCE.VIEW.ASYNC.S ;  /* 0x00000000000073c6 */ /* 0x004ea20000000000 */
[----:B------:R-:W-:Y:S02]  /*4060*/  F2FP.SATFINITE.E4M3.F32.PACK_AB_MERGE_C R35, R79, R78, RZ ;  /* 0x0000004e4f23723e */ /* 0x000fe400048070ff */
[----:B---3--:R-:W-:-:S02]  /*4070*/  F2FP.SATFINITE.E4M3.F32.PACK_AB_MERGE_C R39, R73, R72, R33 ;  /* 0x000000484927723e */ /* 0x008fc40004807021 */
[----:B----4-:R-:W-:Y:S02]  /*4080*/  F2FP.SATFINITE.E4M3.F32.PACK_AB_MERGE_C R33, R83, R82, RZ ;  /* 0x000000525321723e */ /* 0x010fe400048070ff */
[----:B------:R-:W-:Y:S02]  /*4090*/  F2FP.SATFINITE.E4M3.F32.PACK_AB_MERGE_C R37, R230, R87, RZ ;  /* 0x00000057e625723e */ /* 0x000fe400048070ff */
[----:B0-----:R-:W-:Y:S02]  /*40a0*/  F2FP.SATFINITE.E4M3.F32.PACK_AB_MERGE_C R222, R77, R76, R35 ;  /* 0x0000004c4dde723e */ /* 0x001fe40004807023 */
[----:B-----5:R-:W-:Y:S02]  /*40b0*/  F2FP.SATFINITE.E4M3.F32.PACK_AB_MERGE_C R33, R81, R80, R33 ;  /* 0x000000505121723e */ /* 0x020fe40004807021 */
[----:B------:R-:W-:Y:S02]  /*40c0*/  F2FP.SATFINITE.E4M3.F32.PACK_AB_MERGE_C R238, R85, R84, R37 ;  /* 0x0000005455ee723e */ /* 0x000fe40004807025 */
[----:B------:R-:W-:-:S02]  /*40d0*/  LOP3.LUT R250, R227, 0x1, RZ, 0x3c, !PT ;  /* 0x00000001e3fa7812 */ /* 0x000fc400078e3cff */
[----:B------:R-:W-:Y:S01]  /*40e0*/  SEL R223, R222, R39, !P0 ;  /* 0x00000027dedf7207 */ /* 0x000fe20004000000 */
[----:B--2---:R0:W-:Y:S01]  /*40f0*/  SHFL.IDX PT, R239, R30, R227, 0x1f ;  /* 0x00001fe31eef7589 */ /* 0x0041e200000e0000 */
[----:B------:R-:W-:Y:S02]  /*4100*/  SEL R246, R39, R222, !P0 ;  /* 0x000000de27f67207 */ /* 0x000fe40004000000 */
[----:B-1----:R-:W-:Y:S02]  /*4110*/  SEL R198, R238, R33, !P0 ;  /* 0x00000021eec67207 */ /* 0x002fe40004000000 */
[----:B------:R-:W-:Y:S01]  /*4120*/  SEL R248, R33, R238, !P0 ;  /* 0x000000ee21f87207 */ /* 0x000fe20004000000 */
[----:B------:R1:W-:Y:S01]  /*4130*/  SHFL.IDX PT, R237, R28, R227, 0x1f ;  /* 0x00001fe31ced7589 */ /* 0x0003e200000e0000 */
[----:B0-----:R-:W-:-:S03]  /*4140*/  FADD R30, -R86, R217 ;  /* 0x000000d9561e7221 */ /* 0x001fc60000000100 */
[----:B------:R-:W-:Y:S04]  /*4150*/  SHFL.IDX PT, R35, R24, R227, 0x1f ;  /* 0x00001fe318237589 */ /* 0x000fe800000e0000 */
[----:B------:R-:W0:Y:S01]  /*4160*/  SHFL.IDX PT, R36, R36, R250, 0x1f ;  /* 0x00001ffa24247589 */ /* 0x000e2200000e0000 */
[----:B-1----:R-:W-:Y:S01]  /*4170*/  FADD R28, -R199, R218 ;  /* 0x000000dac71c7221 */ /* 0x002fe20000000100 */
[----:B------:R-:W-:Y:S02]  /*4180*/  FMUL R218, R30, 1.4426950216293334961 ;  /* 0x3fb8aa3b1eda7820 */ /* 0x000fe40000400000 */
[----:B------:R-:W1:Y:S04]  /*4190*/  SHFL.IDX PT, R26, R26, R250, 0x1f ;  /* 0x00001ffa1a1a7589 */ /* 0x000e6800000e0000 */
[----:B------:R-:W-:Y:S04]  /*41a0*/  SHFL.IDX PT, R221, R34, R227, 0x1f ;  /* 0x00001fe322dd7589 */ /* 0x000fe800000e0000 */
[----:B------:R-:W2:Y:S04]  /*41b0*/  SHFL.IDX PT, R238, R25, R250, 0x1f ;  /* 0x00001ffa19ee7589 */ /* 0x000ea800000e0000 */
[----:B------:R-:W-:Y:S04]  /*41c0*/  SHFL.IDX PT, R229, R32, R227, 0x1f ;  /* 0x00001fe320e57589 */ /* 0x000fe800000e0000 */
[----:B------:R-:W-:Y:S04]  /*41d0*/  SHFL.IDX PT, R33, R38, R227, 0x1f ;  /* 0x00001fe326217589 */ /* 0x000fe800000e0000 */
[----:B------:R-:W-:Y:S04]  /*41e0*/  SHFL.IDX PT, R37, R246, R227, 0x1f ;  /* 0x00001fe3f6257589 */ /* 0x000fe800000e0000 */
[----:B------:R-:W3:Y:S04]  /*41f0*/  SHFL.IDX PT, R245, R27, R250, 0x1f ;  /* 0x00001ffa1bf57589 */ /* 0x000ee800000e0000 */
[----:B------:R-:W4:Y:S04]  /*4200*/  SHFL.IDX PT, R244, R29, R250, 0x1f ;  /* 0x00001ffa1df47589 */ /* 0x000f2800000e0000 */
[----:B------:R-:W5:Y:S04]  /*4210*/  SHFL.IDX PT, R233, R31, R250, 0x1f ;  /* 0x00001ffa1fe97589 */ /* 0x000f6800000e0000 */
[----:B------:R-:W5:Y:S04]  /*4220*/  SHFL.IDX PT, R223, R223, R250, 0x1f ;  /* 0x00001ffadfdf7589 */ /* 0x000f6800000e0000 */
[----:B------:R0:W-:Y:S04]  /*4230*/  SHFL.IDX PT, R39, R248, R227, 0x1f ;  /* 0x00001fe3f8277589 */ /* 0x0001e800000e0000 */
[----:B------:R-:W5:Y:S01]  /*4240*/  SHFL.IDX PT, R198, R198, R250, 0x1f ;  /* 0x00001ffac6c67589 */ /* 0x000f6200000e0000 */
[----:B------:R-:W1:Y:S01]  /*4250*/  MUFU.EX2 R218, R218 ;  /* 0x000000da00da7308 */ /* 0x000e620000000800 */
[----:B0-----:R-:W-:-:S07]  /*4260*/  FMUL R227, R28, 1.4426950216293334961 ;  /* 0x3fb8aa3b1ce37820 */ /* 0x001fce0000400000 */
[----:B------:R-:W0:Y:S01]  /*4270*/  MUFU.EX2 R217, R227 ;  /* 0x000000e300d97308 */ /* 0x000e220000000800 */
[----:B------:R-:W-:Y:S02]  /*4280*/  IMAD.MOV.U32 R25, RZ, RZ, 0x5410 ;  /* 0x00005410ff197424 */ /* 0x000fe400078e00ff */
[----:B------:R-:W-:-:S03]  /*4290*/  IMAD.MOV.U32 R222, RZ, RZ, 0x7632 ;  /* 0x00007632ffde7424 */ /* 0x000fc600078e00ff */
[----:B------:R-:W-:Y:S02]  /*42a0*/  SEL R38, R25, 0x1054, !P1 ;  /* 0x0000105419267807 */ /* 0x000fe40004800000 */
[----:B------:R-:W-:Y:S02]  /*42b0*/  SEL R222, R222, 0x3276, !P1 ;  /* 0x00003276dede7807 */ /* 0x000fe40004800000 */
[----:B------:R-:W-:Y:S01]  /*42c0*/  PRMT R34, R35, R38, R36 ;  /* 0x0000002623227216 */ /* 0x000fe20000000024 */
[----:B-1----:R-:W-:Y:S01]  /*42d0*/  FMUL R88, R88, R218 ;  /* 0x000000da58587220 */ /* 0x002fe20000400000 */
[--C-:B------:R-:W-:Y:S01]  /*42e0*/  PRMT R24, R239, R38, R26.reuse ;  /* 0x00000026ef187216 */ /* 0x100fe2000000001a */
[----:B------:R-:W-:Y:S01]  /*42f0*/  FMUL R89, R89, R218 ;  /* 0x000000da59597220 */ /* 0x000fe20000400000 */
[----:B------:R-:W-:Y:S01]  /*4300*/  PRMT R25, R239, R222, R26 ;  /* 0x000000deef197216 */ /* 0x000fe2000000001a */
[----:B------:R-:W-:Y:S01]  /*4310*/  FMUL R92, R92, R218 ;  /* 0x000000da5c5c7220 */ /* 0x000fe20000400000 */
[----:B------:R-:W-:Y:S01]  /*4320*/  PRMT R35, R35, R222, R36 ;  /* 0x000000de23237216 */ /* 0x000fe20000000024 */
[-C--:B0-----:R-:W-:Y:S01]  /*4330*/  FMUL R90, R90, R217.reuse ;  /* 0x000000d95a5a7220 */ /* 0x081fe20000400000 */
[-C--:B--2---:R-:W-:Y:S01]  /*4340*/  PRMT R26, R237, R38.reuse, R238 ;  /* 0x00000026ed1a7216 */ /* 0x084fe200000000ee */
[-C--:B------:R-:W-:Y:S01]  /*4350*/  FMUL R91, R91, R217.reuse ;  /* 0x000000d95b5b7220 */ /* 0x080fe20000400000 */
[-C--:B---3--:R-:W-:Y:S01]  /*4360*/  PRMT R28, R221, R38.reuse, R245 ;  /* 0x00000026dd1c7216 */ /* 0x088fe200000000f5 */
[-C--:B------:R-:W-:Y:S01]  /*4370*/  FMUL R94, R94, R217.reuse ;  /* 0x000000d95e5e7220 */ /* 0x080fe20000400000 */
[-C--:B----4-:R-:W-:Y:S01]  /*4380*/  PRMT R30, R229, R38.reuse, R244 ;  /* 0x00000026e51e7216 */ /* 0x090fe200000000f4 */
[-C--:B------:R-:W-:Y:S01]  /*4390*/  FMUL R95, R95, R217.reuse ;  /* 0x000000d95f5f7220 */ /* 0x080fe20000400000 */
[-C--:B-----5:R-:W-:Y:S01]  /*43a0*/  PRMT R32, R33, R38.reuse, R233 ;  /* 0x0000002621207216 */ /* 0x0a0fe200000000e9 */
[-C--:B------:R-:W-:Y:S01]  /*43b0*/  FMUL R98, R98, R217.reuse ;  /* 0x000000d962627220 */ /* 0x080fe20000400000 */
[----:B------:R-:W-:Y:S01]  /*43c0*/  PRMT R36, R37, R38, R223 ;  /* 0x0000002625247216 */ /* 0x000fe200000000df */
[-C--:B------:R-:W-:Y:S01]  /*43d0*/  FMUL R99, R99, R217.reuse ;  /* 0x000000d963637220 */ /* 0x080fe20000400000 */
[-C--:B------:R-:W-:Y:S01]  /*43e0*/  FMUL R102, R102, R217.reuse ;  /* 0x000000d966667220 */ /* 0x080fe20000400000 */
[-C--:B------:R-:W-:Y:S01]  /*43f0*/  FMUL R93, R93, R218.reuse ;  /* 0x000000da5d5d7220 */ /* 0x080fe20000400000 */
[-C--:B------:R-:W-:Y:S01]  /*4400*/  FMUL R96, R96, R218.reuse ;  /* 0x000000da60607220 */ /* 0x080fe20000400000 */
[-C--:B------:R-:W-:Y:S01]  /*4410*/  FMUL R97, R97, R218.reuse ;  /* 0x000000da61617220 */ /* 0x080fe20000400000 */
[-C--:B------:R-:W-:Y:S01]  /*4420*/  FMUL R100, R100, R218.reuse ;  /* 0x000000da64647220 */ /* 0x080fe20000400000 */
[----:B------:R-:W-:Y:S01]  /*4430*/  FMUL R101, R101, R218 ;  /* 0x000000da65657220 */ /* 0x000fe20000400000 */
[----:B------:R-:W-:Y:S01]  /*4440*/  FMUL R103, R103, R217 ;  /* 0x000000d967677220 */ /* 0x000fe20000400000 */
[----:B------:R-:W-:-:S02]  /*4450*/  PRMT R38, R39, R38, R198 ;  /* 0x0000002627267216 */ /* 0x000fc400000000c6 */
[-C--:B------:R-:W-:Y:S02]  /*4460*/  PRMT R27, R237, R222.reuse, R238 ;  /* 0x000000deed1b7216 */ /* 0x080fe400000000ee */
[-C--:B------:R-:W-:Y:S02]  /*4470*/  PRMT R29, R221, R222.reuse, R245 ;  /* 0x000000dedd1d7216 */ /* 0x080fe400000000f5 */
[-C--:B------:R-:W-:Y:S02]  /*4480*/  PRMT R31, R229, R222.reuse, R244 ;  /* 0x000000dee51f7216 */ /* 0x080fe400000000f4 */
[-C--:B------:R-:W-:Y:S02]  /*4490*/  PRMT R33, R33, R222.reuse, R233 ;  /* 0x000000de21217216 */ /* 0x080fe400000000e9 */
[-C--:B------:R-:W-:Y:S02]  /*44a0*/  PRMT R37, R37, R222.reuse, R223 ;  /* 0x000000de25257216 */ /* 0x080fe400000000df */
[----:B------:R-:W-:Y:S01]  /*44b0*/  PRMT R39, R39, R222, R198 ;  /* 0x000000de27277216 */ /* 0x000fe200000000c6 */
[----:B------:R-:W-:Y:S06]  /*44c0*/  BAR.SYNC.DEFER_BLOCKING 0x0 ;  /* 0x0000000000007b1d */ /* 0x000fec0000010000 */
[----:B------:R-:W-:Y:S01]  /*44d0*/  UMOV UR11, 0x40000040 ;  /* 0x40000040000b7882 */ /* 0x000fe20000000000 */
[----:B------:R-:W-:-:S06]  /*44e0*/  WARPGROUP.ARRIVE ;  /* 0x00000000000079c5 */ /* 0x000fcc0000000000 */
[----:B------:R-:W-:Y:S01]  /*44f0*/  QGMMA.64x32x32.F32.E4M3.E4M3 R88, R24, gdesc[UR8], R88 ;  /* 0x0060000818587df3 */ /* 0x000fe20008700858 */
[----:B------:R-:W-:Y:S01]  /*4500*/  FADD R241, R232, R241 ;  /* 0x000000f1e8f17221 */ /* 0x000fe20000000000 */
[----:B------:R-:W-:-:S03]  /*4510*/  FADD R219, R219, R220 ;  /* 0x000000dcdbdb7221 */ /* 0x000fc60000000000 */
        /* <DEDUP_REMOVED lines=19> */
[----:B------:R-:W-:Y:S01]  /*4650*/  QGMMA.64x32x32.F32.E4M3.E4M3 R88, R28, gdesc[UR16], R88 ;  /* 0x006000101c587df3 */ /* 0x000fe20008700858 */
[----:B------:R-:W-:Y:S02]  /*4660*/  FADD R47, R47, R46 ;  /* 0x0000002e2f2f7221 */ /* 0x000fe40000000000 */
[----:B------:R-:W-:Y:S02]  /*4670*/  FADD R49, R49, R48 ;  /* 0x0000003031317221 */ /* 0x000fe40000000000 */
[----:B------:R-:W-:Y:S02]  /*4680*/  FADD R50, R50, R47 ;  /* 0x0000002f32327221 */ /* 0x000fe40000000000 */
[----:B------:R-:W-:Y:S02]  /*4690*/  FADD R52, R52, R49 ;  /* 0x0000003134347221 */ /* 0x000fe40000000000 */
[----:B------:R-:W-:-:S02]  /*46a0*/  FADD R51, R51, R50 ;  /* 0x0000003233337221 */ /* 0x000fc40000000000 */
[----:B------:R-:W-:Y:S02]  /*46b0*/  FADD R53, R53, R52 ;  /* 0x0000003435357221 */ /* 0x000fe40000000000 */
        /* <DEDUP_REMOVED lines=16> */
[----:B------:R-:W-:Y:S01]  /*47c0*/  FADD R70, R70, R67 ;  /* 0x0000004346467221 */ /* 0x000fe20000000000 */
[----:B------:R-:W-:Y:S01]  /*47d0*/  QGMMA.64x32x32.F32.E4M3.E4M3 R88, R32, gdesc[UR20], R88 ;  /* 0x0060001420587df3 */ /* 0x000fe20008700858 */
        /* <DEDUP_REMOVED lines=17> */
[----:B------:R-:W-:-:S03]  /*48f0*/  FADD R87, R230, R87 ;  /* 0x00000057e6577221 */ /* 0x000fc60000000000 */
[----:B------:R-:W0:Y:S04]  /*4900*/  SHFL.BFLY PT, R41, R84, 0x2, 0x1f ;  /* 0x0c401f0054297f89 */ /* 0x000e2800000e0000 */
[----:B------:R-:W1:Y:S01]  /*4910*/  SHFL.BFLY PT, R40, R87, 0x2, 0x1f ;  /* 0x0c401f0057287f89 */ /* 0x000e6200000e0000 */
[----:B------:R-:W-:Y:S01]  /*4920*/  QGMMA.64x32x32.F32.E4M3.E4M3 R88, R36, gdesc[UR24], R88, gsb0 ;  /* 0x0060001824587df3 */ /* 0x000fe20008000858 */
[----:B0-----:R-:W-:Y:S01]  /*4930*/  FADD R41, R84, R41 ;  /* 0x0000002954297221 */ /* 0x001fe20000000000 */
[----:B-1----:R-:W-:-:S04]  /*4940*/  FADD R42, R87, R40 ;  /* 0x00000028572a7221 */ /* 0x002fc80000000000 */
[----:B------:R-:W0:Y:S04]  /*4950*/  SHFL.BFLY PT, R40, R41, 0x1, 0x1f ;  /* 0x0c201f0029287f89 */ /* 0x000e2800000e0000 */
[----:B------:R-:W1:Y:S01]  /*4960*/  SHFL.BFLY PT, R45, R42, 0x1, 0x1f ;  /* 0x0c201f002a2d7f89 */ /* 0x000e6200000e0000 */
[----:B------:R-:W-:-:S06]  /*4970*/  UIADD3 UR5, UR5, 0x80, URZ ;  /* 0x0000008005057890 */ /* 0x000fcc000fffe03f */
[----:B------:R-:W-:Y:S01]  /*4980*/  ISETP.LE.AND P1, PT, R2, UR5, PT ;  /* 0x0000000502007c0c */ /* 0x000fe2000bf23270 */
[----:B------:R-:W-:Y:S01]  /*4990*/  ULEA UR4, UR15, UR4, 0x7 ;  /* 0x000000040f047291 */ /* 0x000fe2000f8e383f */
[----:B------:R-:W-:Y:S02]  /*49a0*/  IMAD R4, R159, 0x80, R4 ;  /* 0x000000809f047824 */ /* 0x000fe400078e0204 */
[----:B0-----:R-:W-:Y:S01]  /*49b0*/  FADD R43, R41, R40 ;  /* 0x00000028292b7221 */ /* 0x001fe20000000000 */
[----:B-1----:R-:W-:-:S03]  /*49c0*/  FADD R40, R42, R45 ;  /* 0x0000002d2a287221 */ /* 0x002fc60000000000 */
[----:B------:R-:W-:Y:S01]  /*49d0*/  FFMA R215, R218, R215, R43 ;  /* 0x000000d7dad77223 */ /* 0x000fe2000000002b */
[----:B------:R-:W-:Y:S02]  /*49e0*/  WARPGROUP.DEPBAR.LE gsb0, 0x0 ;  /* 0x00008000000079c5 */ /* 0x000fe40000010000 */
[----:B------:R-:W-:Y:S01]  /*49f0*/  FFMA R216, R217, R216, R40 ;  /* 0x000000d8d9d87223 */ /* 0x000fe20000000028 */
[----:B------:R-:W-:Y:S02]  /*4a00*/  IMAD.MOV.U32 R217, RZ, RZ, R86 ;  /* 0x000000ffffd97224 */ /* 0x000fe400078e0056 */
[----:B------:R-:W-:Y:S01]  /*4a10*/  IMAD.MOV.U32 R218, RZ, RZ, R199 ;  /* 0x000000ffffda7224 */ /* 0x000fe200078e00c7 */
[----:B------:R-:W-:Y:S06]  /*4a20*/  @!P1 BRA `(.L_x_1) ;  /* 0xffffffcc00349947 */ /* 0x000fec000383ffff */
.L_x_0:
[----:B------:R-:W0:Y:S01]  /*4a30*/  S2R R2, SR_TID.X ;  /* 0x0000000000027919 */ /* 0x000e220000002100 */
[----:B-1----:R-:W-:Y:S01]  /*4a40*/  FMUL R4, R103, 0.25 ;  /* 0x3e80000067047820 */ /* 0x002fe20000400000 */
[----:B------:R-:W-:Y:S01]  /*4a50*/  FSETP.GT.AND P0, PT, |R216|, 8.50705917302346158658e+37, PT ;  /* 0x7e800000d800780b */ /* 0x000fe20003f04200 */
[----:B------:R-:W-:Y:S01]  /*4a60*/  FMUL R3, R102, 0.25 ;  /* 0x3e80000066037820 */ /* 0x000fe20000400000 */
[----:B------:R-:W-:Y:S01]  /*4a70*/  FSETP.GT.AND P1, PT, |R215|, 8.50705917302346158658e+37, PT ;  /* 0x7e800000d700780b */ /* 0x000fe20003f24200 */
[----:B------:R-:W-:Y:S01]  /*4a80*/  FMUL R5, R98, 0.25 ;  /* 0x3e80000062057820 */ /* 0x000fe20000400000 */
[----:B------:R-:W-:Y:S01]  /*4a90*/  FSEL R10, R4, R103, P0 ;  /* 0x00000067040a7208 */ /* 0x000fe20000000000 */
[----:B------:R-:W-:Y:S01]  /*4aa0*/  FMUL R4, R99, 0.25 ;  /* 0x3e80000063047820 */ /* 0x000fe20000400000 */
[----:B------:R-:W-:Y:S01]  /*4ab0*/  FSEL R102, R3, R102, P0 ;  /* 0x0000006603667208 */ /* 0x000fe20000000000 */
[----:B------:R-:W-:Y:S01]  /*4ac0*/  FMUL R3, R94, 0.25 ;  /* 0x3e8000005e037820 */ /* 0x000fe20000400000 */
[----:B------:R-:W-:Y:S01]  /*4ad0*/  FMUL R6, R95, 0.25 ;  /* 0x3e8000005f067820 */ /* 0x000fe20000400000 */
[----:B------:R-:W-:Y:S01]  /*4ae0*/  FSEL R98, R5, R98, P0 ;  /* 0x0000006205627208 */ /* 0x000fe20000000000 */
        /* <DEDUP_REMOVED lines=11> */
[----:B------:R-:W-:Y:S01]  /*4ba0*/  FSETP.GEU.AND P2, PT, R215, 1.175494350822287508e-38, PT ;  /* 0x00800000d700780b */ /* 0x000fe20003f4e000 */
[----:B------:R-:W-:Y:S01]  /*4bb0*/  FMUL R13, R88, 0.25 ;  /* 0x3e800000580d7820 */ /* 0x000fe20000400000 */
[----:B------:R-:W-:Y:S01]  /*4bc0*/  FSEL R101, R4, R101, P1 ;  /* 0x0000006504657208 */ /* 0x000fe20000800000 */
[----:B------:R-:W-:Y:S01]  /*4bd0*/  FMUL R4, R93, 0.25 ;  /* 0x3e8000005d047820 */ /* 0x000fe20000400000 */
[----:B------:R-:W-:Y:S01]  /*4be0*/  FSEL R19, R3, R92, P1 ;  /* 0x0000005c03137208 */ /* 0x000fe20000800000 */
[----:B------:R-:W-:Y:S01]  /*4bf0*/  BAR.SYNC.DEFER_BLOCKING 0x0 ;  /* 0x0000000000007b1d */ /* 0x000fe20000010000 */
[----:B------:R-:W-:Y:S01]  /*4c00*/  FSEL R90, R5, R90, P0 ;  /* 0x0000005a055a7208 */ /* 0x000fe20000000000 */
[----:B------:R-:W-:Y:S01]  /*4c10*/  FMUL R5, R96, 0.25 ;  /* 0x3e80000060057820 */ /* 0x000fe20000400000 */
[----:B------:R-:W-:Y:S01]  /*4c20*/  FSEL R93, R4, R93, P1 ;  /* 0x0000005d045d7208 */ /* 0x000fe20000800000 */
[----:B0-----:R-:W-:-:S02]  /*4c30*/  IMAD.SHL.U32 R3, R2, 0x8, RZ ;  /* 0x0000000802037824 */ /* 0x001fc400078e00ff */
[----:B------:R-:W-:Y:S01]  /*4c40*/  FMUL R4, R89, 0.25 ;  /* 0x3e80000059047820 */ /* 0x000fe20000400000 */
[----:B------:R-:W-:Y:S01]  /*4c50*/  LOP3.LUT R7, R2, 0x7, RZ, 0xc0, !PT ;  /* 0x0000000702077812 */ /* 0x000fe200078ec0ff */
[----:B------:R-:W0:Y:S01]  /*4c60*/  LDC.64 R38, c[0x0][0x228] ;  /* 0x00008a00ff267b82 */ /* 0x000e220000000a00 */
[----:B------:R-:W-:Y:S01]  /*4c70*/  FSETP.GEU.AND P3, PT, R216, 1.175494350822287508e-38, PT ;  /* 0x00800000d800780b */ /* 0x000fe20003f6e000 */
[----:B------:R-:W-:Y:S01]  /*4c80*/  ULDC.64 UR4, c[0x0][0x270] ;  /* 0x00009c0000047ab9 */ /* 0x000fe20000000a00 */
[----:B------:R-:W-:Y:S01]  /*4c90*/  LOP3.LUT R17, R3, 0x380, RZ, 0xc0, !PT ;  /* 0x0000038003117812 */ /* 0x000fe200078ec0ff */
[----:B------:R-:W-:Y:S01]  /*4ca0*/  FMUL R3, R215, 8388608 ;  /* 0x4b000000d7037820 */ /* 0x000fe20000400000 */
[----:B------:R-:W-:Y:S01]  /*4cb0*/  FSEL R89, R4, R89, P1 ;  /* 0x0000005904597208 */ /* 0x000fe20000800000 */
[C---:B------:R-:W-:Y:S01]  /*4cc0*/  FMUL R4, R216.reuse, 8388608 ;  /* 0x4b000000d8047820 */ /* 0x040fe20000400000 */
[----:B------:R-:W-:Y:S01]  /*4cd0*/  FSETP.GEU.AND P4, PT, |R216|, 1.175494350822287508e-38, PT ;  /* 0x00800000d800780b */ /* 0x000fe20003f8e200 */
[----:B------:R-:W-:Y:S01]  /*4ce0*/  UIMAD UR4, UR12, UR4, URZ ;  /* 0x000000040c0472a4 */ /* 0x000fe2000f8e023f */
[----:B------:R-:W-:-:S02]  /*4cf0*/  FSEL R31, R3, R215, !P2 ;  /* 0x000000d7031f7208 */ /* 0x000fc40005000000 */
[----:B------:R-:W-:Y:S01]  /*4d00*/  FSEL R97, R6, R97, P1 ;  /* 0x0000006106617208 */ /* 0x000fe20000800000 */
[----:B------:R-:W-:Y:S01]  /*4d10*/  IMAD.SHL.U32 R6, R2, 0x4, RZ ;  /* 0x0000000402067824 */ /* 0x000fe200078e00ff */
[----:B------:R-:W-:Y:S02]  /*4d20*/  FSEL R15, R5, R96, P1 ;  /* 0x00000060050f7208 */ /* 0x000fe40000800000 */
[C---:B------:R-:W-:Y:S01]  /*4d30*/  FSETP.GEU.AND P5, PT, |R215|.reuse, 1.175494350822287508e-38, PT ;  /* 0x00800000d700780b */ /* 0x040fe20003fae200 */
[----:B------:R-:W-:Y:S01]  /*4d40*/  @P1 FMUL R215, R215, 0.25 ;  /* 0x3e800000d7d71820 */ /* 0x000fe20000400000 */
[----:B------:R-:W-:Y:S02]  /*4d50*/  LEA R5, R7, UR6, 0x4 ;  /* 0x0000000607057c11 */ /* 0x000fe4000f8e20ff */
[----:B------:R-:W-:Y:S01]  /*4d60*/  FSEL R26, R4, R216, !P3 ;  /* 0x000000d8041a7208 */ /* 0x000fe20005800000 */
[----:B------:R-:W-:Y:S01]  /*4d70*/  VIADD R4, R31, 0xc0cafb0d ;  /* 0xc0cafb0d1f047836 */ /* 0x000fe20000000000 */
[----:B------:R-:W-:Y:S01]  /*4d80*/  LOP3.LUT R6, R6, 0xc0, RZ, 0xc0, !PT ;  /* 0x000000c006067812 */ /* 0x000fe200078ec0ff */
[----:B------:R-:W-:-:S02]  /*4d90*/  IMAD R7, R7, -0x8, R5 ;  /* 0xfffffff807077824 */ /* 0x000fc400078e0205 */
[----:B------:R-:W-:Y:S01]  /*4da0*/  @P0 FMUL R216, R216, 0.25 ;  /* 0x3e800000d8d80820 */ /* 0x000fe20000400000 */
[----:B------:R-:W-:Y:S01]  /*4db0*/  LOP3.LUT R18, R2, 0x8, RZ, 0xc0, !PT ;  /* 0x0000000802127812 */ /* 0x000fe200078ec0ff */
[----:B------:R-:W-:Y:S01]  /*4dc0*/  @!P4 FMUL R10, R10, 16777216 ;  /* 0x4b8000000a0ac820 */ /* 0x000fe20000400000 */
[----:B------:R-:W-:Y:S01]  /*4dd0*/  LOP3.LUT R4, R4, 0xff800000, RZ, 0xc0, !PT ;  /* 0xff80000004047812 */ /* 0x000fe200078ec0ff */
[----:B------:R-:W-:Y:S01]  /*4de0*/  IMAD.IADD R23, R6, 0x1, R7 ;  /* 0x0000000106177824 */ /* 0x000fe200078e0207 */
[----:B------:R-:W-:Y:S01]  /*4df0*/  FSEL R3, RZ, -23, P2 ;  /* 0xc1b80000ff037808 */ /* 0x000fe20001000000 */
[----:B------:R-:W-:Y:S01]  /*4e00*/  @!P4 FMUL R216, R216, 16777216 ;  /* 0x4b800000d8d8c820 */ /* 0x000fe20000400000 */
[----:B------:R-:W-:Y:S01]  /*4e10*/  I2FP.F32.S32 R6, R4 ;  /* 0x0000000400067245 */ /* 0x000fe20000201400 */
[----:B------:R-:W-:Y:S01]  /*4e20*/  @!P5 FMUL R215, R215, 16777216 ;  /* 0x4b800000d7d7d820 */ /* 0x000fe20000400000 */
[----:B------:R-:W-:Y:S01]  /*4e30*/  IMAD R20, R18, 0x80, R5 ;  /* 0x0000008012147824 */ /* 0x000fe200078e0205 */
[----:B------:R-:W1:Y:S01]  /*4e40*/  MUFU.RCP R9, R216 ;  /* 0x000000d800097308 */ /* 0x000e620000001000 */
[----:B------:R-:W-:-:S02]  /*4e50*/  VIADD R5, R26, 0xc0cafb0d ;  /* 0xc0cafb0d1a057836 */ /* 0x000fc40000000000 */
[----:B------:R-:W-:Y:S01]  /*4e60*/  FFMA.FTZ R3, R6, 1.1920928955078125e-07, R3 ;  /* 0x3400000006037823 */ /* 0x000fe20000010003 */
[----:B------:R-:W-:Y:S01]  /*4e70*/  FSEL R21, R13, R88, P1 ;  /* 0x000000580d157208 */ /* 0x000fe20000800000 */
[----:B------:R-:W-:Y:S01]  /*4e80*/  @!P4 FMUL R102, R102, 16777216 ;  /* 0x4b8000006666c820 */ /* 0x000fe20000400000 */
[----:B------:R-:W-:Y:S01]  /*4e90*/  @!P4 FMUL R12, R12, 16777216 ;  /* 0x4b8000000c0cc820 */ /* 0x000fe20000400000 */
[----:B------:R-:W-:Y:S01]  /*4ea0*/  LOP3.LUT R7, R5, 0xff800000, RZ, 0xc0, !PT ;  /* 0xff80000005077812 */ /* 0x000fe200078ec0ff */
[----:B------:R-:W-:Y:S01]  /*4eb0*/  @!P4 FMUL R98, R98, 16777216 ;  /* 0x4b8000006262c820 */ /* 0x000fe20000400000 */
[----:B------:R-:W2:Y:S01]  /*4ec0*/  MUFU.RCP R6, R215 ;  /* 0x000000d700067308 */ /* 0x000ea20000001000 */
[----:B------:R-:W-:Y:S01]  /*4ed0*/  FSEL R5, RZ, -23, P3 ;  /* 0xc1b80000ff057808 */ /* 0x000fe20001800000 */
[----:B------:R-:W-:Y:S01]  /*4ee0*/  @!P4 FMUL R14, R14, 16777216 ;  /* 0x4b8000000e0ec820 */ /* 0x000fe20000400000 */
[----:B------:R-:W-:Y:S01]  /*4ef0*/  I2FP.F32.S32 R8, R7 ;  /* 0x0000000700087245 */ /* 0x000fe20000201400 */
[----:B------:R-:W-:Y:S01]  /*4f00*/  @!P4 FMUL R94, R94, 16777216 ;  /* 0x4b8000005e5ec820 */ /* 0x000fe20000400000 */
[----:B------:R-:W-:Y:S01]  /*4f10*/  @!P4 FMUL R16, R16, 16777216 ;  /* 0x4b8000001010c820 */ /* 0x000fe20000400000 */
[----:B------:R-:W-:Y:S01]  /*4f20*/  @!P4 FMUL R90, R90, 16777216 ;  /* 0x4b8000005a5ac820 */ /* 0x000fe20000400000 */
[----:B------:R-:W-:Y:S01]  /*4f30*/  @!P5 FMUL R93, R93, 16777216 ;  /* 0x4b8000005d5dd820 */ /* 0x000fe20000400000 */
[----:B------:R-:W-:Y:S01]  /*4f40*/  @!P5 FMUL R19, R19, 16777216 ;  /* 0x4b8000001313d820 */ /* 0x000fe20000400000 */
[----:B------:R-:W-:Y:S01]  /*4f50*/  @!P5 FMUL R89, R89, 16777216 ;  /* 0x4b8000005959d820 */ /* 0x000fe20000400000 */
[----:B------:R-:W-:Y:S01]  /*4f60*/  @!P5 FMUL R21, R21, 16777216 ;  /* 0x4b8000001515d820 */ /* 0x000fe20000400000 */
[----:B------:R-:W-:Y:S01]  /*4f70*/  IMAD.IADD R22, R17, 0x1, R20 ;  /* 0x0000000111167824 */ /* 0x000fe200078e0214 */
[----:B------:R-:W-:Y:S01]  /*4f80*/  LEA.HI R42, R18, R23, RZ, 0x1f ;  /* 0x00000017122a7211 */ /* 0x000fe200078ff8ff */
[----:B------:R-:W-:Y:S01]  /*4f90*/  FFMA.FTZ R8, R8, 1.1920928955078125e-07, R5 ;  /* 0x3400000008087823 */ /* 0x000fe20000010005 */
[C---:B-1----:R-:W-:Y:S01]  /*4fa0*/  FMUL R10, R9.reuse, R10 ;  /* 0x0000000a090a7220 */ /* 0x042fe20000400000 */
[C---:B------:R-:W-:Y:S01]  /*4fb0*/  FMUL R5, R9.reuse, R102 ;  /* 0x0000006609057220 */ /* 0x040fe20000400000 */
[C---:B------:R-:W-:Y:S01]  /*4fc0*/  FMUL R13, R9.reuse, R12 ;  /* 0x0000000c090d7220 */ /* 0x040fe20000400000 */
[C---:B------:R-:W-:Y:S01]  /*4fd0*/  FMUL R98, R9.reuse, R98 ;  /* 0x0000006209627220 */ /* 0x040fe20000400000 */
[C---:B------:R-:W-:Y:S01]  /*4fe0*/  FMUL R14, R9.reuse, R14 ;  /* 0x0000000e090e7220 */ /* 0x040fe20000400000 */
[C---:B------:R-:W-:Y:S01]  /*4ff0*/  FMUL R17, R9.reuse, R94 ;  /* 0x0000005e09117220 */ /* 0x040fe20000400000 */
[C---:B------:R-:W-:Y:S01]  /*5000*/  FMUL R18, R9.reuse, R16 ;  /* 0x0000001009127220 */ /* 0x040fe20000400000 */
[----:B------:R-:W-:Y:S01]  /*5010*/  FMUL R9, R9, R90 ;  /* 0x0000005a09097220 */ /* 0x000fe20000400000 */
[----:B------:R-:W-:Y:S01]  /*5020*/  @!P5 FMUL R101, R101, 16777216 ;  /* 0x4b8000006565d820 */ /* 0x000fe20000400000 */
[----:B------:R-:W-:Y:S01]  /*5030*/  @!P5 FMUL R11, R11, 16777216 ;  /* 0x4b8000000b0bd820 */ /* 0x000fe20000400000 */
[----:B------:R-:W-:Y:S01]  /*5040*/  @!P5 FMUL R97, R97, 16777216 ;  /* 0x4b8000006161d820 */ /* 0x000fe20000400000 */
[----:B------:R-:W-:Y:S01]  /*5050*/  @!P5 FMUL R15, R15, 16777216 ;  /* 0x4b8000000f0fd820 */ /* 0x000fe20000400000 */
[C---:B--2---:R-:W-:Y:S01]  /*5060*/  FMUL R89, R6.reuse, R89 ;  /* 0x0000005906597220 */ /* 0x044fe20000400000 */
[C---:B------:R-:W-:Y:S01]  /*5070*/  FMUL R20, R6.reuse, R21 ;  /* 0x0000001506147220 */ /* 0x040fe20000400000 */
[C---:B------:R-:W-:Y:S01]  /*5080*/  FMUL R93, R6.reuse, R93 ;  /* 0x0000005d065d7220 */ /* 0x040fe20000400000 */
[C---:B------:R-:W-:Y:S01]  /*5090*/  FMUL R16, R6.reuse, R19 ;  /* 0x0000001306107220 */ /* 0x040fe20000400000 */
[C---:B------:R-:W-:Y:S01]  /*50a0*/  FMUL R101, R6.reuse, R101 ;  /* 0x0000006506657220 */ /* 0x040fe20000400000 */
[C---:B------:R-:W-:Y:S01]  /*50b0*/  FMUL R12, R6.reuse, R11 ;  /* 0x0000000b060c7220 */ /* 0x040fe20000400000 */
[C---:B------:R-:W-:Y:S01]  /*50c0*/  FMUL R97, R6.reuse, R97 ;  /* 0x0000006106617220 */ /* 0x040fe20000400000 */
[----:B------:R-:W-:Y:S01]  /*50d0*/  FMUL R6, R6, R15 ;  /* 0x0000000f06067220 */ /* 0x000fe20000400000 */
[----:B------:R-:W-:Y:S01]  /*50e0*/  F2FP.SATFINITE.E4M3.F32.PACK_AB_MERGE_C R9, R18, R9, RZ ;  /* 0x000000091209723e */ /* 0x000fe200048070ff */
[----:B------:R-:W-:Y:S01]  /*50f0*/  IMAD.IADD R4, R31, 0x1, -R4 ;  /* 0x000000011f047824 */ /* 0x000fe200078e0a04 */
[----:B------:R-:W-:Y:S01]  /*5100*/  F2FP.SATFINITE.E4M3.F32.PACK_AB_MERGE_C R20, R89, R20, RZ ;  /* 0x000000145914723e */ /* 0x000fe200048070ff */
[----:B------:R-:W-:Y:S01]  /*5110*/  IMAD.IADD R7, R26, 0x1, -R7 ;  /* 0x000000011a077824 */ /* 0x000fe200078e0a07 */
[----:B------:R-:W-:Y:S01]  /*5120*/  F2FP.SATFINITE.E4M3.F32.PACK_AB_MERGE_C R16, R93, R16, RZ ;  /* 0x000000105d10723e */ /* 0x000fe200048070ff */
[----:B------:R-:W-:Y:S01]  /*5130*/  FADD R4, R4, -1 ;  /* 0xbf80000004047421 */ /* 0x000fe20000000000 */
[----:B------:R-:W-:Y:S01]  /*5140*/  F2FP.SATFINITE.E4M3.F32.PACK_AB_MERGE_C R14, R14, R17, RZ ;  /* 0x000000110e0e723e */ /* 0x000fe200048070ff */
[----:B------:R-:W-:Y:S01]  /*5150*/  FADD R7, R7, -1 ;  /* 0xbf80000007077421 */ /* 0x000fe20000000000 */
[----:B------:R-:W-:-:S02]  /*5160*/  LOP3.LUT R17, R9, 0xffff, RZ, 0xc0, !PT ;  /* 0x0000ffff09117812 */ /* 0x000fc400078ec0ff */
[----:B------:R-:W-:Y:S02]  /*5170*/  F2FP.SATFINITE.E4M3.F32.PACK_AB_MERGE_C R6, R97, R6, RZ ;  /* 0x000000066106723e */ /* 0x000fe400048070ff */
[----:B------:R-:W-:Y:S02]  /*5180*/  F2FP.SATFINITE.E4M3.F32.PACK_AB_MERGE_C R13, R13, R98, RZ ;  /* 0x000000620d0d723e */ /* 0x000fe400048070ff */
[----:B------:R-:W-:Y:S02]  /*5190*/  LOP3.LUT R20, R20, 0xffff, RZ, 0xc0, !PT ;  /* 0x0000ffff14147812 */ /* 0x000fe400078ec0ff */
[----:B------:R-:W-:Y:S02]  /*51a0*/  LOP3.LUT R9, R16, 0xffff, RZ, 0xc0, !PT ;  /* 0x0000ffff10097812 */ /* 0x000fe400078ec0ff */
[----:B------:R-:W-:Y:S02]  /*51b0*/  LOP3.LUT R24, R14, 0xffff, RZ, 0xc0, !PT ;  /* 0x0000ffff0e187812 */ /* 0x000fe400078ec0ff */
[----:B------:R-:W-:-:S02]  /*51c0*/  LOP3.LUT R21, R6, 0xffff, RZ, 0xc0, !PT ;  /* 0x0000ffff06157812 */ /* 0x000fc400078ec0ff */
[----:B------:R-:W-:Y:S02]  /*51d0*/  LOP3.LUT R23, R13, 0xffff, RZ, 0xc0, !PT ;  /* 0x0000ffff0d177812 */ /* 0x000fe400078ec0ff */
[--C-:B------:R-:W-:Y:S02]  /*51e0*/  PRMT R11, R20, 0x3340, R9.reuse ;  /* 0x00003340140b7816 */ /* 0x100fe40000000009 */
[----:B------:R-:W-:Y:S02]  /*51f0*/  SHF.R.U32.HI R6, RZ, 0x8, R20 ;  /* 0x00000008ff067819 */ /* 0x000fe40000011614 */
[----:B------:R-:W-:Y:S02]  /*5200*/  SHF.R.U32.HI R9, RZ, 0x8, R9 ;  /* 0x00000008ff097819 */ /* 0x000fe40000011609 */
[----:B------:R-:W-:Y:S02]  /*5210*/  PRMT R18, R23, 0x3340, R0 ;  /* 0x0000334017127816 */ /* 0x000fe40000000000 */
[----:B------:R-:W-:-:S02]  /*5220*/  PRMT R13, R17, 0x3340, R24 ;  /* 0x00003340110d7816 */ /* 0x000fc40000000018 */
[----:B------:R-:W-:Y:S02]  /*5230*/  F2FP.SATFINITE.E4M3.F32.PACK_AB_MERGE_C R14, R10, R5, RZ ;  /* 0x000000050a0e723e */ /* 0x000fe400048070ff */
[----:B------:R-:W-:Y:S02]  /*5240*/  LOP3.LUT R9, R9, 0xffff, RZ, 0xc0, !PT ;  /* 0x0000ffff09097812 */ /* 0x000fe400078ec0ff */
[----:B------:R-:W-:Y:S02]  /*5250*/  LOP3.LUT R6, R6, 0xffff, RZ, 0xc0, !PT ;  /* 0x0000ffff06067812 */ /* 0x000fe400078ec0ff */
[----:B------:R-:W-:Y:S02]  /*5260*/  SHF.R.U32.HI R5, RZ, 0x8, R21 ;  /* 0x00000008ff057819 */ /* 0x000fe40000011615 */
[----:B------:R-:W-:Y:S02]  /*5270*/  PRMT R16, R21, 0x3340, R0 ;  /* 0x0000334015107816 */ /* 0x000fe40000000000 */
[----:B------:R-:W-:-:S02]  /*5280*/  PRMT R19, R13, 0x5410, R18 ;  /* 0x000054100d137816 */ /* 0x000fc40000000012 */
[----:B------:R-:W-:Y:S01]  /*5290*/  PRMT R13, R6, 0x3340, R9 ;  /* 0x00003340060d7816 */ /* 0x000fe20000000009 */
[----:B------:R-:W-:Y:S01]  /*52a0*/  IMAD.MOV.U32 R6, RZ, RZ, 0x3dc6b27f ;  /* 0x3dc6b27fff067424 */ /* 0x000fe200078e00ff */
[----:B------:R-:W-:Y:S01]  /*52b0*/  LOP3.LUT R5, R5, 0xffff, RZ, 0xc0, !PT ;  /* 0x0000ffff05057812 */ /* 0x000fe200078ec0ff */
[----:B------:R-:W1:Y:S01]  /*52c0*/  LDC R18, c[0x0][0x278] ;  /* 0x00009e00ff127b82 */ /* 0x000e620000000800 */
[----:B------:R-:W-:Y:S02]  /*52d0*/  PRMT R15, R11, 0x5410, R16 ;  /* 0x000054100b0f7816 */ /* 0x000fe40000000010 */
[----:B------:R-:W-:Y:S01]  /*52e0*/  PRMT R16, R5, 0x3340, R0 ;  /* 0x0000334005107816 */ /* 0x000fe20000000000 */
[CC--:B------:R-:W-:Y:S01]  /*52f0*/  FFMA.FTZ R5, R4.reuse, R6.reuse, -0.16845393180847167969 ;  /* 0xbe2c7f3004057423 */ /* 0x0c0fe20000010006 */
[C---:B------:R-:W-:Y:S01]  /*5300*/  FFMA.FTZ R6, R7.reuse, R6, -0.16845393180847167969 ;  /* 0xbe2c7f3007067423 */ /* 0x040fe20000010006 */
[----:B------:R-:W-:Y:S02]  /*5310*/  SHF.R.U32.HI R10, RZ, 0x8, R24 ;  /* 0x00000008ff0a7819 */ /* 0x000fe40000011618 */
[C---:B------:R-:W-:Y:S01]  /*5320*/  FFMA.FTZ R5, R4.reuse, R5, 0.1716887056827545166 ;  /* 0x3e2fcf2a04057423 */ /* 0x040fe20000010005 */
[----:B------:R-:W-:Y:S01]  /*5330*/  SHF.R.U32.HI R9, RZ, 0x8, R17 ;  /* 0x00000008ff097819 */ /* 0x000fe20000011611 */
[C---:B------:R-:W-:Y:S01]  /*5340*/  FFMA.FTZ R6, R7.reuse, R6, 0.1716887056827545166 ;  /* 0x3e2fcf2a07067423 */ /* 0x040fe20000010006 */
[----:B------:R-:W-:Y:S01]  /*5350*/  SHF.R.U32.HI R11, RZ, 0x8, R23 ;  /* 0x00000008ff0b7819 */ /* 0x000fe20000011617 */
[----:B------:R-:W-:Y:S01]  /*5360*/  FFMA.FTZ R5, R4, R5, -0.17900948226451873779 ;  /* 0xbe374e4304057423 */ /* 0x000fe20000010005 */
[----:B------:R-:W-:Y:S01]  /*5370*/  LOP3.LUT R10, R10, 0xffff, RZ, 0xc0, !PT ;  /* 0x0000ffff0a0a7812 */ /* 0x000fe200078ec0ff */
[----:B------:R-:W-:Y:S01]  /*5380*/  FFMA.FTZ R6, R7, R6, -0.17900948226451873779 ;  /* 0xbe374e4307067423 */ /* 0x000fe20000010006 */
[----:B------:R-:W-:Y:S01]  /*5390*/  LOP3.LUT R9, R9, 0xffff, RZ, 0xc0, !PT ;  /* 0x0000ffff09097812 */ /* 0x000fe200078ec0ff */
[C---:B------:R-:W-:Y:S01]  /*53a0*/  FFMA.FTZ R5, R4.reuse, R5, 0.20512372255325317383 ;  /* 0x3e520bf404057423 */ /* 0x040fe20000010005 */
[----:B------:R-:W-:Y:S01]  /*53b0*/  LOP3.LUT R11, R11, 0xffff, RZ, 0xc0, !PT ;  /* 0x0000ffff0b0b7812 */ /* 0x000fe200078ec0ff */
[----:B------:R-:W-:Y:S01]  /*53c0*/  FFMA.FTZ R6, R7, R6, 0.20512372255325317383 ;  /* 0x3e520bf407067423 */ /* 0x000fe20000010006 */
[----:B------:R-:W-:Y:S01]  /*53d0*/  F2FP.SATFINITE.E4M3.F32.PACK_AB_MERGE_C R12, R101, R12, RZ ;  /* 0x0000000c650c723e */ /* 0x000fe200048070ff */
[C---:B------:R-:W-:Y:S01]  /*53e0*/  FFMA.FTZ R5, R4.reuse, R5, -0.24046532809734344482 ;  /* 0xbe763c8b04057423 */ /* 0x040fe20000010005 */
[----:B------:R-:W-:Y:S01]  /*53f0*/  PRMT R10, R9, 0x3340, R10 ;  /* 0x00003340090a7816 */ /* 0x000fe2000000000a */
[----:B------:R-:W-:Y:S01]  /*5400*/  FFMA.FTZ R6, R7, R6, -0.24046532809734344482 ;  /* 0xbe763c8b07067423 */ /* 0x000fe20000010006 */
[----:B------:R-:W-:Y:S01]  /*5410*/  PRMT R11, R11, 0x3340, R0 ;  /* 0x000033400b0b7816 */ /* 0x000fe20000000000 */
[----:B------:R-:W-:Y:S01]  /*5420*/  FFMA.FTZ R5, R4, R5, 0.28857114911079406738 ;  /* 0x3e93bf9904057423 */ /* 0x000fe20000010005 */
[----:B------:R-:W-:Y:S01]  /*5430*/  PRMT R33, R13, 0x5410, R16 ;  /* 0x000054100d217816 */ /* 0x000fe20000000010 */
[C---:B------:R-:W-:Y:S01]  /*5440*/  FFMA.FTZ R6, R7.reuse, R6, 0.28857114911079406738 ;  /* 0x3e93bf9907067423 */ /* 0x040fe20000010006 */
[----:B------:R-:W-:Y:S01]  /*5450*/  PRMT R35, R10, 0x5410, R11 ;  /* 0x000054100a237816 */ /* 0x000fe2000000000b */
[----:B------:R-:W-:Y:S01]  /*5460*/  FFMA.FTZ R5, R4, R5, -0.36067417263984680176 ;  /* 0xbeb8aa4904057423 */ /* 0x000fe20000010005 */
[----:B------:R-:W-:Y:S01]  /*5470*/  LOP3.LUT R12, R12, 0xffff, RZ, 0xc0, !PT ;  /* 0x0000ffff0c0c7812 */ /* 0x000fe200078ec0ff */
[----:B------:R-:W-:Y:S01]  /*5480*/  FFMA.FTZ R6, R7, R6, -0.36067417263984680176 ;  /* 0xbeb8aa4907067423 */ /* 0x000fe20000010006 */
[----:B------:R-:W-:Y:S01]  /*5490*/  LOP3.LUT R14, R14, 0xffff, RZ, 0xc0, !PT ;  /* 0x0000ffff0e0e7812 */ /* 0x000fe200078ec0ff */
[C---:B------:R-:W-:Y:S01]  /*54a0*/  FFMA.FTZ R5, R4.reuse, R5, 0.48089820146560668945 ;  /* 0x3ef6384a04057423 */ /* 0x040fe20000010005 */
[--C-:B------:R-:W-:Y:S01]  /*54b0*/  PRMT R32, R15, 0x4210, R12.reuse ;  /* 0x000042100f207816 */ /* 0x100fe2000000000c */
[----:B------:R-:W-:Y:S01]  /*54c0*/  FFMA.FTZ R6, R7, R6, 0.48089820146560668945 ;  /* 0x3ef6384a07067423 */ /* 0x000fe20000010006 */
[----:B------:R-:W-:Y:S01]  /*54d0*/  PRMT R33, R33, 0x5210, R12 ;  /* 0x0000521021217816 */ /* 0x000fe2000000000c */
[C---:B------:R-:W-:Y:S01]  /*54e0*/  FFMA.FTZ R5, R4.reuse, R5, -0.72134751081466674805 ;  /* 0xbf38aa3b04057423 */ /* 0x040fe20000010005 */
[--C-:B------:R-:W-:Y:S01]  /*54f0*/  PRMT R34, R19, 0x4210, R14.reuse ;  /* 0x0000421013227816 */ /* 0x100fe2000000000e */
[----:B------:R-:W-:Y:S01]  /*5500*/  FFMA.FTZ R6, R7, R6, -0.72134751081466674805 ;  /* 0xbf38aa3b07067423 */ /* 0x000fe20000010006 */
[----:B------:R-:W-:Y:S01]  /*5510*/  PRMT R35, R35, 0x5210, R14 ;  /* 0x0000521023237816 */ /* 0x000fe2000000000e */
[C---:B------:R-:W-:Y:S01]  /*5520*/  FMUL R5, R4.reuse, R5 ;  /* 0x0000000504057220 */ /* 0x040fe20000400000 */
[----:B------:R-:W-:Y:S01]  /*5530*/  ISETP.GE.U32.AND P1, PT, R31, 0x7f800000, PT ;  /* 0x7f8000001f00780c */ /* 0x000fe20003f26070 */
[C---:B------:R-:W-:Y:S01]  /*5540*/  FMUL R6, R7.reuse, R6 ;  /* 0x0000000607067220 */ /* 0x040fe20000400000 */
[----:B------:R-:W-:Y:S01]  /*5550*/  SHF.R.U32.HI R21, RZ, 0x6, R2 ;  /* 0x00000006ff157819 */ /* 0x000fe20000011602 */
[----:B------:R2:W-:Y:S01]  /*5560*/  STSM.16.M88.4 [R22], R32 ;  /* 0x0000002016007844 */ /* 0x0005e20000000200 */
[----:B------:R-:W-:Y:S01]  /*5570*/  FMUL R5, R4, R5 ;  /* 0x0000000504057220 */ /* 0x000fe20000400000 */
[----:B------:R-:W-:Y:S01]  /*5580*/  FMUL R6, R7, R6 ;  /* 0x0000000607067220 */ /* 0x000fe20000400000 */
[----:B------:R-:W-:-:S02]  /*5590*/  SGXT.U32 R21, R21, 0x1 ;  /* 0x000000011515781a */ /* 0x000fc40000000000 */
[----:B------:R-:W-:Y:S01]  /*55a0*/  FFMA.FTZ R4, R4, 1.4426950216293334961, R5 ;  /* 0x3fb8aa3b04047823 */ /* 0x000fe20000010005 */
[----:B------:R-:W-:Y:S01]  /*55b0*/  FFMA.FTZ R7, R7, 1.4426950216293334961, R6 ;  /* 0x3fb8aa3b07077823 */ /* 0x000fe20000010006 */
[----:B------:R-:W-:Y:S01]  /*55c0*/  IMAD R5, R0, UR5, RZ ;  /* 0x0000000500057c24 */ /* 0x000fe2000f8e02ff */
[----:B------:R-:W-:Y:S01]  /*55d0*/  ISETP.GE.U32.AND P2, PT, R26, 0x7f800000, PT ;  /* 0x7f8000001a00780c */ /* 0x000fe20003f46070 */
[----:B------:R-:W-:Y:S01]  /*55e0*/  FADD R3, R3, R4 ;  /* 0x0000000403037221 */ /* 0x000fe20000000000 */
[----:B------:R-:W-:Y:S02]  /*55f0*/  @P1 IMAD.MOV.U32 R4, RZ, RZ, 0x7f800000 ;  /* 0x7f800000ff041424 */ /* 0x000fe400078e00ff */
[----:B------:R-:W-:Y:S01]  /*5600*/  FADD R40, R8, R7 ;  /* 0x0000000708287221 */ /* 0x000fe20000000000 */
[----:B-1----:R-:W-:Y:S01]  /*5610*/  IMAD R9, R21, R18, RZ ;  /* 0x0000001215097224 */ /* 0x002fe200078e02ff */
[----:B0-----:R-:W-:Y:S01]  /*5620*/  IADD3 R38, P3, P4, R5, UR4, R38 ;  /* 0x0000000405267c10 */ /* 0x001fe2000fc7e026 */
[C---:B------:R-:W-:Y:S01]  /*5630*/  @P1 FFMA.FTZ R3, R31.reuse, R4, +INF ;  /* 0x7f8000001f031423 */ /* 0x040fe20000010004 */
[----:B------:R-:W-:Y:S01]  /*5640*/  LOP3.LUT R4, R2, 0x7f, RZ, 0xc0, !PT ;  /* 0x0000007f02047812 */ /* 0x000fe200078ec0ff */
[----:B------:R-:W-:Y:S01]  /*5650*/  IMAD R11, R18, 0x2, R9 ;  /* 0x00000002120b7824 */ /* 0x000fe200078e0209 */
[----:B------:R-:W-:Y:S01]  /*5660*/  SHF.R.S32.HI R8, RZ, 0x1f, R5 ;  /* 0x0000001fff087819 */ /* 0x000fe20000011405 */
[----:B------:R-:W-:Y:S01]  /*5670*/  USHF.R.S32.HI UR5, URZ, 0x1f, UR4 ;  /* 0x0000001f3f057899 */ /* 0x000fe20008011404 */
[----:B------:R-:W-:Y:S01]  /*5680*/  LEA R4, R4, UR6, 0x4 ;  /* 0x0000000604047c11 */ /* 0x000fe2000f8e20ff */
[----:B------:R-:W-:Y:S01]  /*5690*/  BAR.SYNC.DEFER_BLOCKING 0x0 ;  /* 0x0000000000007b1d */ /* 0x000fe20000010000 */
[----:B------:R-:W-:Y:S01]  /*56a0*/  IMAD R13, R18, 0x2, R11 ;  /* 0x00000002120d7824 */ /* 0x000fe200078e020b */
[----:B------:R-:W-:Y:S01]  /*56b0*/  FSETP.NEU.AND P0, PT, R31, RZ, PT ;  /* 0x000000ff1f00720b */ /* 0x000fe20003f0d000 */
[----:B------:R-:W-:Y:S01]  /*56c0*/  @P2 IMAD.MOV.U32 R23, RZ, RZ, 0x7f800000 ;  /* 0x7f800000ff172424 */ /* 0x000fe200078e00ff */
[----:B------:R-:W-:Y:S01]  /*56d0*/  LEA.HI R37, R2, 0xe, RZ, 0x1a ;  /* 0x0000000e02257811 */ /* 0x000fe200078fd0ff */
[----:B------:R-:W-:Y:S01]  /*56e0*/  IMAD R15, R18, 0x2, R13 ;  /* 0x00000002120f7824 */ /* 0x000fe200078e020d */
[----:B------:R-:W-:Y:S01]  /*56f0*/  LEA.HI R41, R2, 0x1e, RZ, 0x1a ;  /* 0x0000001e02297811 */ /* 0x000fe200078fd0ff */
[----:B------:R-:W-:Y:S01]  /*5700*/  @P2 FFMA.FTZ R40, R26, R23, +INF ;  /* 0x7f8000001a282423 */ /* 0x000fe20000010017 */
[----:B------:R-:W-:Y:S01]  /*5710*/  IADD3.X R44, R8, UR5, R39, P3, P4 ;  /* 0x00000005082c7c10 */ /* 0x000fe20009fe8427 */
[C---:B------:R-:W-:Y:S01]  /*5720*/  IMAD R17, R18.reuse, 0x2, R15 ;  /* 0x0000000212117824 */ /* 0x040fe200078e020f */
[----:B------:R-:W-:Y:S01]  /*5730*/  IADD3 R8, P6, R9, R38, RZ ;  /* 0x0000002609087210 */ /* 0x000fe20007fde0ff */
[----:B------:R-:W-:Y:S01]  /*5740*/  IMAD R23, R37, R18, RZ ;  /* 0x0000001225177224 */ /* 0x000fe200078e02ff */
[-C--:B------:R-:W-:Y:S01]  /*5750*/  IADD3 R10, P5, R11, R38.reuse, RZ ;  /* 0x000000260b0a7210 */ /* 0x080fe20007fbe0ff */
[C---:B------:R-:W-:Y:S01]  /*5760*/  IMAD R19, R18.reuse, 0x2, R17 ;  /* 0x0000000212137824 */ /* 0x040fe200078e0211 */
[----:B------:R-:W-:Y:S01]  /*5770*/  IADD3 R12, P2, R13, R38, RZ ;  /* 0x000000260d0c7210 */ /* 0x000fe20007f5e0ff */
[----:B------:R-:W-:Y:S01]  /*5780*/  IMAD R39, R41, R18, RZ ;  /* 0x0000001229277224 */ /* 0x000fe200078e02ff */
[-C--:B------:R-:W-:Y:S01]  /*5790*/  IADD3 R14, P4, R15, R38.reuse, RZ ;  /* 0x000000260f0e7210 */ /* 0x080fe20007f9e0ff */
[C---:B------:R-:W-:Y:S01]  /*57a0*/  IMAD R21, R18.reuse, 0x2, R19 ;  /* 0x0000000212157824 */ /* 0x040fe200078e0213 */
[----:B------:R-:W-:Y:S01]  /*57b0*/  IADD3 R16, P3, R17, R38, RZ ;  /* 0x0000002611107210 */ /* 0x000fe20007f7e0ff */
[----:B------:R-:W-:Y:S01]  /*57c0*/  ULDC UR4, c[0x0][0x27c] ;  /* 0x00009f0000047ab9 */ /* 0x000fe20000000800 */
[-C--:B------:R-:W-:Y:S01]  /*57d0*/  LEA.HI.X.SX32 R9, R9, R44.reuse, 0x1, P6 ;  /* 0x0000002c09097211 */ /* 0x080fe200030f0eff */
[C---:B------:R-:W-:Y:S01]  /*57e0*/  IMAD R25, R18.reuse, 0x4, R21 ;  /* 0x0000000412197824 */ /* 0x040fe200078e0215 */
[----:B------:R-:W-:Y:S01]  /*57f0*/  LEA.HI.X.SX32 R11, R11, R44, 0x1, P5 ;  /* 0x0000002c0b0b7211 */ /* 0x000fe200028f0eff */
[----:B------:R-:W-:Y:S01]  /*5800*/  UIMAD UR4, UR12, UR4, URZ ;  /* 0x000000040c0472a4 */ /* 0x000fe2000f8e023f */
[----:B------:R-:W0:Y:S01]  /*5810*/  LDS.128 R4, [R4] ;  /* 0x0000000004047984 */ /* 0x000e220000000c00 */
[C---:B------:R-:W-:Y:S01]  /*5820*/  IMAD R27, R18.reuse, 0x2, R25 ;  /* 0x00000002121b7824 */ /* 0x040fe200078e0219 */
[----:B------:R-:W-:Y:S01]  /*5830*/  IADD3 R20, P5, R21, R38, RZ ;  /* 0x0000002615147210 */ /* 0x000fe20007fbe0ff */
[----:B------:R-:W-:Y:S01]  /*5840*/  USHF.L.U32 UR7, UR4, 0x2, URZ ;  /* 0x0000000204077899 */ /* 0x000fe2000800063f */
[----:B------:R-:W-:Y:S01]  /*5850*/  LEA.HI.X.SX32 R13, R13, R44, 0x1, P2 ;  /* 0x0000002c0d0d7211 */ /* 0x000fe200010f0eff */
[C---:B------:R-:W-:Y:S01]  /*5860*/  IMAD R29, R18.reuse, 0x2, R27 ;  /* 0x00000002121d7824 */ /* 0x040fe200078e021b */
[----:B--2---:R-:W-:Y:S01]  /*5870*/  IADD3 R22, P2, R23, R38, RZ ;  /* 0x0000002617167210 */ /* 0x004fe20007f5e0ff */
[----:B------:R-:W-:Y:S01]  /*5880*/  UIMAD.WIDE UR4, UR4, 0x4, URZ ;  /* 0x00000004040478a5 */ /* 0x000fe2000f8e023f */
[----:B------:R-:W-:Y:S01]  /*5890*/  LEA.HI.X.SX32 R15, R15, R44, 0x1, P4 ;  /* 0x0000002c0f0f7211 */ /* 0x000fe200020f0eff */
[----:B------:R-:W-:Y:S01]  /*58a0*/  IMAD R31, R18, 0x2, R29 ;  /* 0x00000002121f7824 */ /* 0x000fe200078e021d */
[----:B------:R-:W-:-:S02]  /*58b0*/  FSETP.NEU.AND P1, PT, R26, RZ, PT ;  /* 0x000000ff1a00720b */ /* 0x000fc40003f2d000 */
[----:B------:R-:W-:Y:S01]  /*58c0*/  IADD3 R24, P4, R25, R38, RZ ;  /* 0x0000002619187210 */ /* 0x000fe20007f9e0ff */
[C---:B------:R-:W-:Y:S01]  /*58d0*/  IMAD R33, R18.reuse, 0x2, R31 ;  /* 0x0000000212217824 */ /* 0x040fe200078e021f */
[----:B------:R-:W-:Y:S02]  /*58e0*/  LEA.HI.X.SX32 R17, R17, R44, 0x1, P3 ;  /* 0x0000002c11117211 */ /* 0x000fe400018f0eff */
[----:B------:R-:W-:Y:S01]  /*58f0*/  IADD3 R26, P3, R27, R38, RZ ;  /* 0x000000261b1a7210 */ /* 0x000fe20007f7e0ff */
[C---:B------:R-:W-:Y:S01]  /*5900*/  IMAD R35, R18.reuse, 0x2, R33 ;  /* 0x0000000212237824 */ /* 0x040fe200078e0221 */
[----:B------:R-:W-:Y:S02]  /*5910*/  LEA.HI.X.SX32 R21, R21, R44, 0x1, P5 ;  /* 0x0000002c15157211 */ /* 0x000fe400028f0eff */
[-C--:B------:R-:W-:Y:S01]  /*5920*/  IADD3 R30, P5, R31, R38.reuse, RZ ;  /* 0x000000261f1e7210 */ /* 0x080fe20007fbe0ff */
[----:B------:R-:W-:Y:S01]  /*5930*/  IMAD R37, R18, 0x2, R35 ;  /* 0x0000000212257824 */ /* 0x000fe200078e0223 */
[----:B------:R-:W-:-:S02]  /*5940*/  IADD3 R18, P6, R19, R38, RZ ;  /* 0x0000002613127210 */ /* 0x000fc40007fde0ff */
[-C--:B------:R-:W-:Y:S02]  /*5950*/  LEA.HI.X.SX32 R23, R23, R44.reuse, 0x1, P2 ;  /* 0x0000002c17177211 */ /* 0x080fe400010f0eff */
[----:B------:R-:W-:Y:S02]  /*5960*/  LEA.HI.X.SX32 R19, R19, R44, 0x1, P6 ;  /* 0x0000002c13137211 */ /* 0x000fe400030f0eff */
[-C--:B------:R-:W-:Y:S02]  /*5970*/  IADD3 R28, P6, R29, R38.reuse, RZ ;  /* 0x000000261d1c7210 */ /* 0x080fe40007fde0ff */
[----:B------:R-:W-:Y:S02]  /*5980*/  IADD3 R32, P2, R33, R38, RZ ;  /* 0x0000002621207210 */ /* 0x000fe40007f5e0ff */
[----:B------:R-:W-:Y:S02]  /*5990*/  LEA.HI.X.SX32 R25, R25, R44, 0x1, P4 ;  /* 0x0000002c19197211 */ /* 0x000fe400020f0eff */
[----:B------:R-:W-:-:S02]  /*59a0*/  IADD3 R34, P4, R35, R38, RZ ;  /* 0x0000002623227210 */ /* 0x000fc40007f9e0ff */
[----:B------:R-:W-:Y:S02]  /*59b0*/  LEA.HI.X.SX32 R27, R27, R44, 0x1, P3 ;  /* 0x0000002c1b1b7211 */ /* 0x000fe400018f0eff */
[----:B------:R-:W-:Y:S02]  /*59c0*/  IADD3 R36, P3, R37, R38, RZ ;  /* 0x0000002625247210 */ /* 0x000fe40007f7e0ff */
[----:B0-----:R-:W-:Y:S02]  /*59d0*/  PRMT R67, R4, 0x7770, RZ ;  /* 0x0000777004437816 */ /* 0x001fe400000000ff */
[C---:B------:R-:W-:Y:S02]  /*59e0*/  PRMT R43, R5.reuse, 0x7773, RZ ;  /* 0x00007773052b7816 */ /* 0x040fe400000000ff */
[C---:B------:R-:W-:Y:S01]  /*59f0*/  PRMT R51, R5.reuse, 0x7772, RZ ;  /* 0x0000777205337816 */ /* 0x040fe200000000ff */
[----:B------:R0:W-:Y:S01]  /*5a00*/  STG.E.U8 desc[UR16][R8.64], R67 ;  /* 0x0000004308007986 */ /* 0x0001e2000c101110 */
[----:B------:R-:W-:-:S02]  /*5a10*/  PRMT R59, R5, 0x7771, RZ ;  /* 0x00007771053b7816 */ /* 0x000fc400000000ff */
[----:B------:R-:W-:Y:S02]  /*5a20*/  PRMT R65, R5, 0x7770, RZ ;  /* 0x0000777005417816 */ /* 0x000fe400000000ff */
[----:B------:R-:W-:Y:S02]  /*5a30*/  PRMT R63, R6, 0x7770, RZ ;  /* 0x00007770063f7816 */ /* 0x000fe400000000ff */
[C---:B------:R-:W-:Y:S01]  /*5a40*/  PRMT R5, R7.reuse, 0x7773, RZ ;  /* 0x0000777307057816 */ /* 0x040fe200000000ff */
[----:B------:R1:W-:Y:S01]  /*5a50*/  STG.E.U8 desc[UR16][R10.64], R65 ;  /* 0x000000410a007986 */ /* 0x0003e2000c101110 */
[C---:B------:R-:W-:Y:S02]  /*5a60*/  PRMT R47, R7.reuse, 0x7772, RZ ;  /* 0x00007772072f7816 */ /* 0x040fe400000000ff */
[C---:B------:R-:W-:Y:S01]  /*5a70*/  PRMT R55, R7.reuse, 0x7771, RZ ;  /* 0x0000777107377816 */ /* 0x040fe200000000ff */
[----:B------:R1:W-:Y:S01]  /*5a80*/  STG.E.U8 desc[UR16][R12.64], R63 ;  /* 0x0000003f0c007986 */ /* 0x0003e2000c101110 */
[----:B------:R-:W-:Y:S01]  /*5a90*/  PRMT R7, R7, 0x7770, RZ ;  /* 0x0000777007077816 */ /* 0x000fe200000000ff */
[----:B0-----:R-:W0:Y:S01]  /*5aa0*/  LDC.64 R8, c[0x0][0x230] ;  /* 0x00008c00ff087b82 */ /* 0x001e220000000a00 */
[----:B------:R-:W-:-:S02]  /*5ab0*/  PRMT R61, R4, 0x7771, RZ ;  /* 0x00007771043d7816 */ /* 0x000fc400000000ff */
[----:B------:R-:W-:Y:S01]  /*5ac0*/  PRMT R57, R6, 0x7771, RZ ;  /* 0x0000777106397816 */ /* 0x000fe200000000ff */
[----:B------:R1:W-:Y:S01]  /*5ad0*/  STG.E.U8 desc[UR16][R14.64], R7 ;  /* 0x000000070e007986 */ /* 0x0003e2000c101110 */
[----:B------:R-:W-:Y:S02]  /*5ae0*/  PRMT R53, R4, 0x7772, RZ ;  /* 0x0000777204357816 */ /* 0x000fe400000000ff */
[----:B------:R-:W-:Y:S01]  /*5af0*/  LEA.HI.X.SX32 R29, R29, R44, 0x1, P6 ;  /* 0x0000002c1d1d7211 */ /* 0x000fe200030f0eff */
[----:B------:R1:W-:Y:S01]  /*5b00*/  STG.E.U8 desc[UR16][R16.64], R61 ;  /* 0x0000003d10007986 */ /* 0x0003e2000c101110 */
[----:B------:R-:W-:Y:S02]  /*5b10*/  PRMT R49, R6, 0x7772, RZ ;  /* 0x0000777206317816 */ /* 0x000fe400000000ff */
[----:B------:R-:W-:Y:S01]  /*5b20*/  IADD3 R38, P6, R39, R38, RZ ;  /* 0x0000002627267210 */ /* 0x000fe20007fde0ff */
[----:B------:R1:W-:Y:S01]  /*5b30*/  STG.E.U8 desc[UR16][R18.64], R59 ;  /* 0x0000003b12007986 */ /* 0x0003e2000c101110 */
[----:B------:R-:W-:-:S02]  /*5b40*/  LEA.HI.X.SX32 R31, R31, R44, 0x1, P5 ;  /* 0x0000002c1f1f7211 */ /* 0x000fc400028f0eff */
[-C--:B------:R-:W-:Y:S01]  /*5b50*/  LEA.HI.X.SX32 R33, R33, R44.reuse, 0x1, P2 ;  /* 0x0000002c21217211 */ /* 0x080fe200010f0eff */
[----:B------:R1:W-:Y:S01]  /*5b60*/  STG.E.U8 desc[UR16][R20.64], R57 ;  /* 0x0000003914007986 */ /* 0x0003e2000c101110 */
[----:B------:R-:W-:Y:S02]  /*5b70*/  PRMT R45, R4, 0x7773, RZ ;  /* 0x00007773042d7816 */ /* 0x000fe400000000ff */
[-C--:B------:R-:W-:Y:S01]  /*5b80*/  LEA.HI.X.SX32 R35, R35, R44.reuse, 0x1, P4 ;  /* 0x0000002c23237211 */ /* 0x080fe200020f0eff */
[----:B------:R1:W-:Y:S01]  /*5b90*/  STG.E.U8 desc[UR16][R22.64], R55 ;  /* 0x0000003716007986 */ /* 0x0003e2000c101110 */
[-C--:B------:R-:W-:Y:S02]  /*5ba0*/  LEA.HI.X.SX32 R37, R37, R44.reuse, 0x1, P3 ;  /* 0x0000002c25257211 */ /* 0x080fe400018f0eff */
[----:B------:R-:W-:Y:S01]  /*5bb0*/  PRMT R41, R6, 0x7773, RZ ;  /* 0x0000777306297816 */ /* 0x000fe200000000ff */
[----:B------:R1:W-:Y:S01]  /*5bc0*/  STG.E.U8 desc[UR16][R24.64], R53 ;  /* 0x0000003518007986 */ /* 0x0003e2000c101110 */
[----:B------:R-:W-:-:S02]  /*5bd0*/  LEA.HI.X.SX32 R39, R39, R44, 0x1, P6 ;  /* 0x0000002c27277211 */ /* 0x000fc400030f0eff */
[C---:B------:R-:W-:Y:S01]  /*5be0*/  LOP3.LUT P2, RZ, R2.reuse, 0x40, RZ, 0xc0, !PT ;  /* 0x0000004002ff7812 */ /* 0x040fe2000784c0ff */
[----:B------:R1:W-:Y:S01]  /*5bf0*/  STG.E.U8 desc[UR16][R26.64], R51 ;  /* 0x000000331a007986 */ /* 0x0003e2000c101110 */
[----:B------:R-:W-:Y:S01]  /*5c00*/  FSEL R3, R3, -INF , P0 ;  /* 0xff80000003037808 */ /* 0x000fe20000000000 */
[----:B------:R-:W-:Y:S01]  /*5c10*/  IMAD.SHL.U32 R2, R2, 0x2, RZ ;  /* 0x0000000202027824 */ /* 0x000fe200078e00ff */
[----:B------:R-:W-:Y:S01]  /*5c20*/  FSEL R40, R40, -INF , P1 ;  /* 0xff80000028287808 */ /* 0x000fe20000800000 */
[----:B------:R1:W-:Y:S02]  /*5c30*/  STG.E.U8 desc[UR16][R28.64], R49 ;  /* 0x000000311c007986 */ /* 0x0003e4000c101110 */
[----:B------:R-:W-:Y:S01]  /*5c40*/  FFMA R86, R3, 0.69314718246459960938, R86 ;  /* 0x3f31721803567823 */ /* 0x000fe20000000056 */
[----:B------:R-:W-:Y:S01]  /*5c50*/  LOP3.LUT R4, R2, 0xf8, RZ, 0xc0, !PT ;  /* 0x000000f802047812 */ /* 0x000fe200078ec0ff */
[----:B------:R1:W-:Y:S01]  /*5c60*/  STG.E.U8 desc[UR16][R30.64], R47 ;  /* 0x0000002f1e007986 */ /* 0x0003e2000c101110 */
[----:B------:R-:W-:Y:S01]  /*5c70*/  FFMA R87, R40, 0.69314718246459960938, R199 ;  /* 0x3f31721828577823 */ /* 0x000fe200000000c7 */
[----:B------:R-:W-:-:S02]  /*5c80*/  IMAD.SHL.U32 R3, R0, 0x4, RZ ;  /* 0x0000000400037824 */ /* 0x000fc400078e00ff */
[----:B------:R1:W-:Y:S01]  /*5c90*/  STG.E.U8 desc[UR16][R32.64], R45 ;  /* 0x0000002d20007986 */ /* 0x0003e2000c101110 */
[----:B------:R-:W-:Y:S02]  /*5ca0*/  IMAD.HI R0, R0, 0x4, RZ ;  /* 0x0000000400007827 */ /* 0x000fe400078e02ff */
[----:B0-----:R-:W-:Y:S01]  /*5cb0*/  IADD3 R2, P0, P1, R3, UR7, R8 ;  /* 0x0000000703027c10 */ /* 0x001fe2000f91e008 */
[----:B------:R1:W-:Y:S03]  /*5cc0*/  STG.E.U8 desc[UR16][R34.64], R43 ;  /* 0x0000002b22007986 */ /* 0x0003e6000c101110 */
[----:B------:R-:W-:Y:S01]  /*5cd0*/  IADD3.X R3, R0, UR5, R9, P0, P1 ;  /* 0x0000000500037c10 */ /* 0x000fe200087e2409 */
[----:B------:R1:W-:Y:S04]  /*5ce0*/  STG.E.U8 desc[UR16][R36.64], R41 ;  /* 0x0000002924007986 */ /* 0x0003e8000c101110 */
[----:B------:R1:W-:Y:S01]  /*5cf0*/  STG.E.U8 desc[UR16][R38.64], R5 ;  /* 0x0000000526007986 */ /* 0x0003e2000c101110 */
[----:B------:R-:W-:Y:S06]  /*5d00*/  BAR.SYNC.DEFER_BLOCKING 0x0 ;  /* 0x0000000000007b1d */ /* 0x000fec0000010000 */
[----:B------:R1:W-:Y:S02]  /*5d10*/  STS.64 [R4+UR6], R86 ;  /* 0x0000005604007988 */ /* 0x0003e40008000a06 */
[----:B------:R-:W-:Y:S06]  /*5d20*/  BAR.SYNC.DEFER_BLOCKING 0x0 ;  /* 0x0000000000007b1d */ /* 0x000fec0000010000 */
[----:B------:R-:W-:Y:S05]  /*5d30*/  @P2 EXIT ;  /* 0x000000000000294d */ /* 0x000fea0003800000 */
[----:B-1----:R-:W0:Y:S04]  /*5d40*/  LDS R5, [R42] ;  /* 0x000000002a057984 */ /* 0x002e280000000800 */
[----:B0-----:R-:W-:Y:S01]  /*5d50*/  STG.E desc[UR16][R2.64], R5 ;  /* 0x0000000502007986 */ /* 0x001fe2000c101910 */
[----:B------:R-:W-:Y:S05]  /*5d60*/  EXIT ;  /* 0x000000000000794d */ /* 0x000fea0003800000 */
.L_x_2:
[----:B------:R-:W-:-:S00]  /*5d70*/  BRA `(.L_x_2) ;  /* 0xfffffffc00fc7947 */ /* 0x000fc0000383ffff */
[----:B------:R-:W-:-:S00]  /*5d80*/  NOP ;  /* 0x0000000000007918 */ /* 0x000fc00000000000 */
[----:B------:R-:W-:-:S00]  /*5d90*/  NOP ;  /* 0x0000000000007918 */ /* 0x000fc00000000000 */
[----:B------:R-:W-:-:S00]  /*5da0*/  NOP ;  /* 0x0000000000007918 */ /* 0x000fc00000000000 */
[----:B------:R-:W-:-:S00]  /*5db0*/  NOP ;  /* 0x0000000000007918 */ /* 0x000fc00000000000 */
[----:B------:R-:W-:-:S00]  /*5dc0*/  NOP ;  /* 0x0000000000007918 */ /* 0x000fc00000000000 */
[----:B------:R-:W-:-:S00]  /*5dd0*/  NOP ;  /* 0x0000000000007918 */ /* 0x000fc00000000000 */
[----:B------:R-:W-:-:S00]  /*5de0*/  NOP ;  /* 0x0000000000007918 */ /* 0x000fc00000000000 */
[----:B------:R-:W-:-:S00]  /*5df0*/  NOP ;  /* 0x0000000000007918 */ /* 0x000fc00000000000 */
.L_x_3:


//--------------------- .nv.global.init           --------------------------
	.section	.nv.global.init,"aw",@progbits
.nv.global.init:
	.type		_$_str,@object
	.size		_$_str,(.L_0 - _$_str)
_$_str:
        /*0000*/ 	.byte	0x5f, 0x5f, 0x43, 0x55, 0x44, 0x41, 0x5f, 0x46, 0x54, 0x5a, 0x00
.L_0:


//--------------------- .nv.shared.attn_fwd       --------------------------
	.section	.nv.shared.attn_fwd,"aw",@nobits
	.sectionflags	@""
	.align	16
	.zero		1024


//--------------------- .nv.shared.reserved.0     --------------------------
	.section	.nv.shared.reserved.0,"aw",@nobits
	.weak		__nv_reservedSMEM_offset_0_alias
	.size		__nv_reservedSMEM_offset_0_alias, 0, 0
	.other		__nv_reservedSMEM_offset_0_alias,@"STO_CUDA_RESERVED_SHARED STV_DEFAULT"
__nv_reservedSMEM_offset_0_alias:
	.zero		0


//--------------------- .nv.constant0.attn_fwd    --------------------------
	.section	.nv.constant0.attn_fwd,"a",@progbits
	.sectionflags	@""
	.align	4
.nv.constant0.attn_fwd:
	.zero		664


//--------------------- SYMBOLS --------------------------

	.type		.nv.reservedSmem.offset0,@object
	.size		.nv.reservedSmem.offset0,0x4
